	.target	sm_90a

	.elftype	@"ET_EXEC"


//--------------------- .note.nv.tkinfo           --------------------------
	.section	.note.nv.tkinfo,"",@"SHT_NOTE"
	.sectionflags	@"SHF_NOTE_NV_TKINFO"
	.tkinfo
        /*0018*/ 	.word	0x00000002
        /*0030*/ 	.string	""
        /*0030*/ 	.string	"ptxas"
        /*0030*/ 	.string	"Cuda compilation tools, release 13.0, V13.0.88"
        /*0030*/ 	.string	"Build cuda_13.0.r13.0/compiler.36424714_0"
        /*0030*/ 	.string	"-arch sm_90a -m 64 "



//--------------------- .note.nv.cuinfo           --------------------------
	.section	.note.nv.cuinfo,"",@"SHT_NOTE"
	.sectionflags	@"SHF_NOTE_NV_CUINFO"
        /*0018*/ 	.short	0x0002
        /*001a*/ 	.short	0x005a
        /*001c*/ 	.short	0x0082
	.zero		2


//--------------------- .nv.info                  --------------------------
	.section	.nv.info,"",@"SHT_CUDA_INFO"
	.align	4


	//----- nvinfo : EIATTR_REGCOUNT
	.align		4
        /*0000*/ 	.byte	0x04, 0x2f
        /*0002*/ 	.short	(.L_15 - .L_14)
	.align		4
.L_14:
        /*0004*/ 	.word	index@(_ZN7cutlass13device_kernelINS_4gemm6kernel13GemmUniversalIN4cute5tupleIJiiiiEEENS1_10collective13CollectiveMmaINS1_34MainloopSm90TmaGmmaWarpSpecializedILi5ENS5_IJNS4_1CILi1EEESB_SB_EEENS1_35KernelTmaWarpSpecializedCooperativeEEENS5_IJNSA_ILi256EEENSA_ILi128EEENSA_ILi64EEEEEEaNS5_IJlSB_lEEEaSJ_NS4_8TiledMMAINS4_8MMA_AtomIJNS4_4SM904GMMA27MMA_64x128x32_S32S8S8_SS_TNEEEENS4_6LayoutINS5_IJNSA_ILi2EEESB_SB_EEENS5_IJSB_NSA_ILi0EEEST_EEEEENS5_IJNS4_10UnderscoreESW_SW_EEEEENS4_13SM90_TMA_LOADENS4_14ComposedLayoutINS4_7SwizzleILi2ELi4ELi3EEENS4_18smem_ptr_flag_bitsILi8EEENSQ_INS5_IJNSA_ILi8EEESH_EEENS5_IJSH_SB_EEEEEEEvNS4_8identityESZ_S19_vS1A_EENS_8epilogue10collective6detail29Sm90TmaWarpSpecializedAdapterINS1D_15DefaultEpilogueIaSJ_SJ_NS1C_6thread17LinearCombinationIaLi1EiiLNS1H_9ScaleType4KindE0ELNS_15FloatRoundStyleE2EaEENS1_15EpilogueDefaultEEEEEvvEEEEvNT_6ParamsE)
        /*0008*/ 	.word	0x000000a8


	//----- nvinfo : EIATTR_FRAME_SIZE
	.align		4
.L_15:
        /*000c*/ 	.byte	0x04, 0x11
        /*000e*/ 	.short	(.L_17 - .L_16)
	.align		4
.L_16:
        /*0010*/ 	.word	index@(_ZN7cutlass13device_kernelINS_4gemm6kernel13GemmUniversalIN4cute5tupleIJiiiiEEENS1_10collective13CollectiveMmaINS1_34MainloopSm90TmaGmmaWarpSpecializedILi5ENS5_IJNS4_1CILi1EEESB_SB_EEENS1_35KernelTmaWarpSpecializedCooperativeEEENS5_IJNSA_ILi256EEENSA_ILi128EEENSA_ILi64EEEEEEaNS5_IJlSB_lEEEaSJ_NS4_8TiledMMAINS4_8MMA_AtomIJNS4_4SM904GMMA27MMA_64x128x32_S32S8S8_SS_TNEEEENS4_6LayoutINS5_IJNSA_ILi2EEESB_SB_EEENS5_IJSB_NSA_ILi0EEEST_EEEEENS5_IJNS4_10UnderscoreESW_SW_EEEEENS4_13SM90_TMA_LOADENS4_14ComposedLayoutINS4_7SwizzleILi2ELi4ELi3EEENS4_18smem_ptr_flag_bitsILi8EEENSQ_INS5_IJNSA_ILi8EEESH_EEENS5_IJSH_SB_EEEEEEEvNS4_8identityESZ_S19_vS1A_EENS_8epilogue10collective6detail29Sm90TmaWarpSpecializedAdapterINS1D_15DefaultEpilogueIaSJ_SJ_NS1C_6thread17LinearCombinationIaLi1EiiLNS1H_9ScaleType4KindE0ELNS_15FloatRoundStyleE2EaEENS1_15EpilogueDefaultEEEEEvvEEEEvNT_6ParamsE)
        /*0014*/ 	.word	0x00000000


	//----- nvinfo : EIATTR_MIN_STACK_SIZE
	.align		4
.L_17:
        /*0018*/ 	.byte	0x04, 0x12
        /*001a*/ 	.short	(.L_19 - .L_18)
	.align		4
.L_18:
        /*001c*/ 	.word	index@(_ZN7cutlass13device_kernelINS_4gemm6kernel13GemmUniversalIN4cute5tupleIJiiiiEEENS1_10collective13CollectiveMmaINS1_34MainloopSm90TmaGmmaWarpSpecializedILi5ENS5_IJNS4_1CILi1EEESB_SB_EEENS1_35KernelTmaWarpSpecializedCooperativeEEENS5_IJNSA_ILi256EEENSA_ILi128EEENSA_ILi64EEEEEEaNS5_IJlSB_lEEEaSJ_NS4_8TiledMMAINS4_8MMA_AtomIJNS4_4SM904GMMA27MMA_64x128x32_S32S8S8_SS_TNEEEENS4_6LayoutINS5_IJNSA_ILi2EEESB_SB_EEENS5_IJSB_NSA_ILi0EEEST_EEEEENS5_IJNS4_10UnderscoreESW_SW_EEEEENS4_13SM90_TMA_LOADENS4_14ComposedLayoutINS4_7SwizzleILi2ELi4ELi3EEENS4_18smem_ptr_flag_bitsILi8EEENSQ_INS5_IJNSA_ILi8EEESH_EEENS5_IJSH_SB_EEEEEEEvNS4_8identityESZ_S19_vS1A_EENS_8epilogue10collective6detail29Sm90TmaWarpSpecializedAdapterINS1D_15DefaultEpilogueIaSJ_SJ_NS1C_6thread17LinearCombinationIaLi1EiiLNS1H_9ScaleType4KindE0ELNS_15FloatRoundStyleE2EaEENS1_15EpilogueDefaultEEEEEvvEEEEvNT_6ParamsE)
        /*0020*/ 	.word	0x00000000
.L_19:


//--------------------- .nv.compat                --------------------------
	.section	.nv.compat,"",@"SHT_CUDA_COMPAT_INFO"
	.align	4
        /*0000*/ 	.byte	0x02, 0x09, 0x01, 0x00, 0x02, 0x02, 0x04, 0x00, 0x02, 0x05, 0x05, 0x00, 0x03, 0x07, 0x01, 0x01
        /*0010*/ 	.byte	0x02, 0x03, 0x01, 0x00, 0x02, 0x06, 0x01, 0x00, 0x04, 0x0b, 0x08, 0x00, 0x00, 0x00, 0x00, 0x00
        /*0020*/ 	.byte	0x00, 0x00, 0x00, 0x00


//--------------------- .nv.info._ZN7cutlass13device_kernelINS_4gemm6kernel13GemmUniversalIN4cute5tupleIJiiiiEEENS1_10collective13CollectiveMmaINS1_34MainloopSm90TmaGmmaWarpSpecializedILi5ENS5_IJNS4_1CILi1EEESB_SB_EEENS1_35KernelTmaWarpSpecializedCooperativeEEENS5_IJNSA_ILi256EEENSA_ILi128EEENSA_ILi64EEEEEEaNS5_IJlSB_lEEEaSJ_NS4_8TiledMMAINS4_8MMA_AtomIJNS4_4SM904GMMA27MMA_64x128x32_S32S8S8_SS_TNEEEENS4_6LayoutINS5_IJNSA_ILi2EEESB_SB_EEENS5_IJSB_NSA_ILi0EEEST_EEEEENS5_IJNS4_10UnderscoreESW_SW_EEEEENS4_13SM90_TMA_LOADENS4_14ComposedLayoutINS4_7SwizzleILi2ELi4ELi3EEENS4_18smem_ptr_flag_bitsILi8EEENSQ_INS5_IJNSA_ILi8EEESH_EEENS5_IJSH_SB_EEEEEEEvNS4_8identityESZ_S19_vS1A_EENS_8epilogue10collective6detail29Sm90TmaWarpSpecializedAdapterINS1D_15DefaultEpilogueIaSJ_SJ_NS1C_6thread17LinearCombinationIaLi1EiiLNS1H_9ScaleType4KindE0ELNS_15FloatRoundStyleE2EaEENS1_15EpilogueDefaultEEEEEvvEEEEvNT_6ParamsE --------------------------
	.section	.nv.info._ZN7cutlass13device_kernelINS_4gemm6kernel13GemmUniversalIN4cute5tupleIJiiiiEEENS1_10collective13CollectiveMmaINS1_34MainloopSm90TmaGmmaWarpSpecializedILi5ENS5_IJNS4_1CILi1EEESB_SB_EEENS1_35KernelTmaWarpSpecializedCooperativeEEENS5_IJNSA_ILi256EEENSA_ILi128EEENSA_ILi64EEEEEEaNS5_IJlSB_lEEEaSJ_NS4_8TiledMMAINS4_8MMA_AtomIJNS4_4SM904GMMA27MMA_64x128x32_S32S8S8_SS_TNEEEENS4_6LayoutINS5_IJNSA_ILi2EEESB_SB_EEENS5_IJSB_NSA_ILi0EEEST_EEEEENS5_IJNS4_10UnderscoreESW_SW_EEEEENS4_13SM90_TMA_LOADENS4_14ComposedLayoutINS4_7SwizzleILi2ELi4ELi3EEENS4_18smem_ptr_flag_bitsILi8EEENSQ_INS5_IJNSA_ILi8EEESH_EEENS5_IJSH_SB_EEEEEEEvNS4_8identityESZ_S19_vS1A_EENS_8epilogue10collective6detail29Sm90TmaWarpSpecializedAdapterINS1D_15DefaultEpilogueIaSJ_SJ_NS1C_6thread17LinearCombinationIaLi1EiiLNS1H_9ScaleType4KindE0ELNS_15FloatRoundStyleE2EaEENS1_15EpilogueDefaultEEEEEvvEEEEvNT_6ParamsE,"",@"SHT_CUDA_INFO"
	.sectionflags	@""
	.align	4


	//----- nvinfo : EIATTR_CUDA_API_VERSION
	.align		4
        /*0000*/ 	.byte	0x04, 0x37
        /*0002*/ 	.short	(.L_21 - .L_20)
.L_20:
        /*0004*/ 	.word	0x00000082


	//----- nvinfo : EIATTR_KPARAM_INFO
	.align		4
.L_21:
        /*0008*/ 	.byte	0x04, 0x17
        /*000a*/ 	.short	(.L_23 - .L_22)
.L_22:
        /*000c*/ 	.word	0x00000000
        /*0010*/ 	.short	0x0000
        /*0012*/ 	.short	0x0070
        /*0014*/ 	.byte	0x00, 0xf0, 0x01, 0x10


	//----- nvinfo : EIATTR_SPARSE_MMA_MASK
	.align		4
.L_23:
        /*0018*/ 	.byte	0x03, 0x50
        /*001a*/ 	.short	0x0000


	//----- nvinfo : EIATTR_MAXREG_COUNT
	.align		4
        /*001c*/ 	.byte	0x03, 0x1b
        /*001e*/ 	.short	0x00a8


	//----- nvinfo : EIATTR_NUM_BARRIERS
	.align		4
        /*0020*/ 	.byte	0x02, 0x4c
        /*0022*/ 	.byte	0x01
	.zero		1


	//----- nvinfo : EIATTR_EXTERNS
	.align		4
        /*0024*/ 	.byte	0x04, 0x0f
        /*0026*/ 	.short	(.L_25 - .L_24)


	//   ....[0]....
	.align		4
.L_24:
        /*0028*/ 	.word	index@(__assertfail)


	//----- nvinfo : EIATTR_MERCURY_ISA_VERSION
	.align		4
.L_25:
        /*002c*/ 	.byte	0x03, 0x5f
        /*002e*/ 	.short	0x0101


	//----- nvinfo : EIATTR_INT_WARP_WIDE_INSTR_OFFSETS
	.align		4
        /*0030*/ 	.byte	0x04, 0x31
        /*0032*/ 	.short	(.L_27 - .L_26)


	//   ....[0]....
.L_26:
        /*0034*/ 	.word	0x000003d0


	//   ....[1]....
        /*0038*/ 	.word	0x00000400


	//   ....[2]....
        /*003c*/ 	.word	0x000004e0


	//----- nvinfo : EIATTR_COOP_GROUP_MASK_REGIDS
	.align		4
.L_27:
        /*0040*/ 	.byte	0x04, 0x29
        /*0042*/ 	.short	(.L_29 - .L_28)


	//   ....[0]....
.L_28:
        /*0044*/ 	.word	0xffffffff


	//   ....[1]....
        /*0048*/ 	.word	0xffffffff


	//   ....[2]....
        /*004c*/ 	.word	0xffffffff


	//   ....[3]....
        /*0050*/ 	.word	0xffffffff


	//   ....[4]....
        /*0054*/ 	.word	0xffffffff


	//----- nvinfo : EIATTR_COOP_GROUP_INSTR_OFFSETS
	.align		4
.L_29:
        /*0058*/ 	.byte	0x04, 0x28
        /*005a*/ 	.short	(.L_31 - .L_30)


	//   ....[0]....
.L_30:
        /*005c*/ 	.word	0x00000060


	//   ....[1]....
        /*0060*/ 	.word	0x00000070


	//   ....[2]....
        /*0064*/ 	.word	0x00000130


	//   ....[3]....
        /*0068*/ 	.word	0x000002e0


	//   ....[4]....
        /*006c*/ 	.word	0x00000f90


	//----- nvinfo : EIATTR_REG_RECONFIG
	.align		4
.L_31:
        /*0070*/ 	.byte	0x01, 0x54
	.zero		2


	//----- nvinfo : EIATTR_SYSCALL_OFFSETS
	.align		4
        /*0074*/ 	.byte	0x04, 0x46
        /*0076*/ 	.short	(.L_33 - .L_32)


	//   ....[0]....
.L_32:
        /*0078*/ 	.word	0x00001160


	//----- nvinfo : EIATTR_MBARRIER_INSTR_OFFSETS
	.align		4
.L_33:
        /*007c*/ 	.byte	0x04, 0x39
        /*007e*/ 	.short	(.L_35 - .L_34)


	//   ....[0]....
.L_34:
        /*0080*/ 	.word	0x00000230
        /*0084*/ 	.word	0x000000ff
        /*0088*/ 	.word	0x00000000
        /*008c*/ 	.short	0x0100
        /*008e*/ 	.byte	0x08
	.zero		1


	//   ....[1]....
        /*0090*/ 	.word	0x00000240
        /*0094*/ 	.word	0x000000ff
        /*0098*/ 	.word	0x00000028
        /*009c*/ 	.short	0x0100
        /*009e*/ 	.byte	0x08
	.zero		1


	//   ....[2]....
        /*00a0*/ 	.word	0x00000250
        /*00a4*/ 	.word	0x000000ff
        /*00a8*/ 	.word	0x00000008
        /*00ac*/ 	.short	0x0100
        /*00ae*/ 	.byte	0x08
	.zero		1


	//   ....[3]....
        /*00b0*/ 	.word	0x00000260
        /*00b4*/ 	.word	0x000000ff
        /*00b8*/ 	.word	0x00000030
        /*00bc*/ 	.short	0x0100
        /*00be*/ 	.byte	0x08
	.zero		1


	//   ....[4]....
        /*00c0*/ 	.word	0x00000270
        /*00c4*/ 	.word	0x000000ff
        /*00c8*/ 	.word	0x00000010
        /*00cc*/ 	.short	0x0100
        /*00ce*/ 	.byte	0x08
	.zero		1


	//   ....[5]....
        /*00d0*/ 	.word	0x00000280
        /*00d4*/ 	.word	0x000000ff
        /*00d8*/ 	.word	0x00000038
        /*00dc*/ 	.short	0x0100
        /*00de*/ 	.byte	0x08
	.zero		1


	//   ....[6]....
        /*00e0*/ 	.word	0x00000290
        /*00e4*/ 	.word	0x000000ff
        /*00e8*/ 	.word	0x00000018
        /*00ec*/ 	.short	0x0100
        /*00ee*/ 	.byte	0x08
	.zero		1


	//   ....[7]....
        /*00f0*/ 	.word	0x000002a0
        /*00f4*/ 	.word	0x000000ff
        /*00f8*/ 	.word	0x00000040
        /*00fc*/ 	.short	0x0100
        /*00fe*/ 	.byte	0x08
	.zero		1


	//   ....[8]....
        /*0100*/ 	.word	0x000002b0
        /*0104*/ 	.word	0x000000ff
        /*0108*/ 	.word	0x00000020
        /*010c*/ 	.short	0x0100
        /*010e*/ 	.byte	0x08
	.zero		1


	//   ....[9]....
        /*0110*/ 	.word	0x000002c0
        /*0114*/ 	.word	0x000000ff
        /*0118*/ 	.word	0x00000048
        /*011c*/ 	.short	0x0100
        /*011e*/ 	.byte	0x08
	.zero		1


	//   ....[10]....
        /*0120*/ 	.word	0x00000550
        /*0124*/ 	.word	0x000000ff
        /*0128*/ 	.word	0x00000060
        /*012c*/ 	.short	0x0100
        /*012e*/ 	.byte	0x06
	.zero		1


	//   ....[11]....
        /*0130*/ 	.word	0x000005b0
        /*0134*/ 	.word	0x000000ff
        /*0138*/ 	.word	0x00000068
        /*013c*/ 	.short	0x0100
        /*013e*/ 	.byte	0x06
	.zero		1


	//   ....[12]....
        /*0140*/ 	.word	0x00001230
        /*0144*/ 	.word	0x00000003
        /*0148*/ 	.word	0x00000000
        /*014c*/ 	.short	0x010a
        /*014e*/ 	.byte	0x3f
	.zero		1


	//   ....[13]....
        /*0150*/ 	.word	0x00001270
        /*0154*/ 	.word	0x00000003
        /*0158*/ 	.word	0x00000000
        /*015c*/ 	.short	0x010a
        /*015e*/ 	.byte	0x3f
	.zero		1


	//   ....[14]....
        /*0160*/ 	.word	0x000015f0
        /*0164*/ 	.word	0x00000005
        /*0168*/ 	.word	0x00000000
        /*016c*/ 	.short	0x010a
        /*016e*/ 	.byte	0x3f
	.zero		1


	//   ....[15]....
        /*0170*/ 	.word	0x00001630
        /*0174*/ 	.word	0x00000005
        /*0178*/ 	.word	0x00000000
        /*017c*/ 	.short	0x010a
        /*017e*/ 	.byte	0x3f
	.zero		1


	//   ....[16]....
        /*0180*/ 	.word	0x00001850
        /*0184*/ 	.word	0x00000004
        /*0188*/ 	.word	0x00000000
        /*018c*/ 	.short	0x0101
        /*018e*/ 	.byte	0x3f
	.zero		1


	//   ....[17]....
        /*0190*/ 	.word	0x00001a30
        /*0194*/ 	.word	0x00000000
        /*0198*/ 	.word	0x00000000
        /*019c*/ 	.short	0x0101
        /*019e*/ 	.byte	0x3f
	.zero		1


	//   ....[18]....
        /*01a0*/ 	.word	0x00009100
        /*01a4*/ 	.word	0x0000000e
        /*01a8*/ 	.word	0x00000028
        /*01ac*/ 	.short	0x010a
        /*01ae*/ 	.byte	0x3f
	.zero		1


	//   ....[19]....
        /*01b0*/ 	.word	0x00009480
        /*01b4*/ 	.word	0x00000006
        /*01b8*/ 	.word	0x00000068
        /*01bc*/ 	.short	0x0101
        /*01be*/ 	.byte	0x3f
	.zero		1


	//   ....[20]....
        /*01c0*/ 	.word	0x00009bb0
        /*01c4*/ 	.word	0x00000007
        /*01c8*/ 	.word	0x00000000
        /*01cc*/ 	.short	0x010a
        /*01ce*/ 	.byte	0x3f
	.zero		1


	//   ....[21]....
        /*01d0*/ 	.word	0x00009c30
        /*01d4*/ 	.word	0x00000009
        /*01d8*/ 	.word	0x00000000
        /*01dc*/ 	.short	0x010a
        /*01de*/ 	.byte	0x3f
	.zero		1


	//   ....[22]....
        /*01e0*/ 	.word	0x00009cc0
        /*01e4*/ 	.word	0x00000006
        /*01e8*/ 	.word	0x00000000
        /*01ec*/ 	.short	0x010a
        /*01ee*/ 	.byte	0x3f
	.zero		1


	//   ....[23]....
        /*01f0*/ 	.word	0x00009d50
        /*01f4*/ 	.word	0x00000009
        /*01f8*/ 	.word	0x00000000
        /*01fc*/ 	.short	0x010a
        /*01fe*/ 	.byte	0x3f
	.zero		1


	//   ....[24]....
        /*0200*/ 	.word	0x00009de0
        /*0204*/ 	.word	0x00000003
        /*0208*/ 	.word	0x00000000
        /*020c*/ 	.short	0x010a
        /*020e*/ 	.byte	0x3f
	.zero		1


	//   ....[25]....
        /*0210*/ 	.word	0x00009e40
        /*0214*/ 	.word	0x00000003
        /*0218*/ 	.word	0x00000000
        /*021c*/ 	.short	0x010a
        /*021e*/ 	.byte	0x3f
	.zero		1


	//   ....[26]....
        /*0220*/ 	.word	0x00009e90
        /*0224*/ 	.word	0x00000005
        /*0228*/ 	.word	0x00000000
        /*022c*/ 	.short	0x010a
        /*022e*/ 	.byte	0x3f
	.zero		1


	//   ....[27]....
        /*0230*/ 	.word	0x00009f60
        /*0234*/ 	.word	0x0000000e
        /*0238*/ 	.word	0x00000028
        /*023c*/ 	.short	0x010a
        /*023e*/ 	.byte	0x3f
	.zero		1


	//   ....[28]....
        /*0240*/ 	.word	0x0000a030
        /*0244*/ 	.word	0x00000007
        /*0248*/ 	.word	0x00000000
        /*024c*/ 	.short	0x010a
        /*024e*/ 	.byte	0x3f
	.zero		1


	//   ....[29]....
        /*0250*/ 	.word	0x0000a080
        /*0254*/ 	.word	0x00000009
        /*0258*/ 	.word	0x00000000
        /*025c*/ 	.short	0x010a
        /*025e*/ 	.byte	0x3f
	.zero		1


	//   ....[30]....
        /*0260*/ 	.word	0x0000a0d0
        /*0264*/ 	.word	0x00000006
        /*0268*/ 	.word	0x00000000
        /*026c*/ 	.short	0x010a
        /*026e*/ 	.byte	0x3f
	.zero		1


	//   ....[31]....
        /*0270*/ 	.word	0x0000a120
        /*0274*/ 	.word	0x00000009
        /*0278*/ 	.word	0x00000000
        /*027c*/ 	.short	0x010a
        /*027e*/ 	.byte	0x3f
	.zero		1


	//----- nvinfo : EIATTR_NUM_MBARRIERS
	.align		4
.L_35:
        /*0280*/ 	.byte	0x03, 0x38
        /*0282*/ 	.short	0x000c


	//----- nvinfo : EIATTR_EXIT_INSTR_OFFSETS
	.align		4
        /*0284*/ 	.byte	0x04, 0x1c
        /*0286*/ 	.short	(.L_37 - .L_36)


	//   ....[0]....
.L_36:
        /*0288*/ 	.word	0x00000600


	//   ....[1]....
        /*028c*/ 	.word	0x00000ed0


	//   ....[2]....
        /*0290*/ 	.word	0x00008770


	//   ....[3]....
        /*0294*/ 	.word	0x00008da0


	//   ....[4]....
        /*0298*/ 	.word	0x00009e30


	//----- nvinfo : EIATTR_MAX_THREADS
	.align		4
.L_37:
        /*029c*/ 	.byte	0x04, 0x05
        /*029e*/ 	.short	(.L_39 - .L_38)
.L_38:
        /*02a0*/ 	.word	0x00000180
        /*02a4*/ 	.word	0x00000001
        /*02a8*/ 	.word	0x00000001


	//----- nvinfo : EIATTR_CRS_STACK_SIZE
	.align		4
.L_39:
        /*02ac*/ 	.byte	0x04, 0x1e
        /*02ae*/ 	.short	(.L_41 - .L_40)
.L_40:
        /*02b0*/ 	.word	0x00000000


	//----- nvinfo : EIATTR_CBANK_PARAM_SIZE
	.align		4
.L_41:
        /*02b4*/ 	.byte	0x03, 0x19
        /*02b6*/ 	.short	0x0470


	//----- nvinfo : EIATTR_PARAM_CBANK
	.align		4
        /*02b8*/ 	.byte	0x04, 0x0a
        /*02ba*/ 	.short	(.L_43 - .L_42)
	.align		4
.L_42:
        /*02bc*/ 	.word	index@(.nv.constant0._ZN7cutlass13device_kernelINS_4gemm6kernel13GemmUniversalIN4cute5tupleIJiiiiEEENS1_10collective13CollectiveMmaINS1_34MainloopSm90TmaGmmaWarpSpecializedILi5ENS5_IJNS4_1CILi1EEESB_SB_EEENS1_35KernelTmaWarpSpecializedCooperativeEEENS5_IJNSA_ILi256EEENSA_ILi128EEENSA_ILi64EEEEEEaNS5_IJlSB_lEEEaSJ_NS4_8TiledMMAINS4_8MMA_AtomIJNS4_4SM904GMMA27MMA_64x128x32_S32S8S8_SS_TNEEEENS4_6LayoutINS5_IJNSA_ILi2EEESB_SB_EEENS5_IJSB_NSA_ILi0EEEST_EEEEENS5_IJNS4_10UnderscoreESW_SW_EEEEENS4_13SM90_TMA_LOADENS4_14ComposedLayoutINS4_7SwizzleILi2ELi4ELi3EEENS4_18smem_ptr_flag_bitsILi8EEENSQ_INS5_IJNSA_ILi8EEESH_EEENS5_IJSH_SB_EEEEEEEvNS4_8identityESZ_S19_vS1A_EENS_8epilogue10collective6detail29Sm90TmaWarpSpecializedAdapterINS1D_15DefaultEpilogueIaSJ_SJ_NS1C_6thread17LinearCombinationIaLi1EiiLNS1H_9ScaleType4KindE0ELNS_15FloatRoundStyleE2EaEENS1_15EpilogueDefaultEEEEEvvEEEEvNT_6ParamsE)
        /*02c0*/ 	.short	0x0210
        /*02c2*/ 	.short	0x0470


	//----- nvinfo : EIATTR_SW_WAR
	.align		4
.L_43:
        /*02c4*/ 	.byte	0x04, 0x36
        /*02c6*/ 	.short	(.L_45 - .L_44)
.L_44:
        /*02c8*/ 	.word	0x00000008
.L_45:


//--------------------- .nv.callgraph             --------------------------
	.section	.nv.callgraph,"",@"SHT_CUDA_CALLGRAPH"
	.align	4
	.sectionentsize	8
	.align		4
        /*0000*/ 	.word	0x00000000
	.align		4
        /*0004*/ 	.word	0xffffffff
	.align		4
        /*0008*/ 	.word	index@(_ZN7cutlass13device_kernelINS_4gemm6kernel13GemmUniversalIN4cute5tupleIJiiiiEEENS1_10collective13CollectiveMmaINS1_34MainloopSm90TmaGmmaWarpSpecializedILi5ENS5_IJNS4_1CILi1EEESB_SB_EEENS1_35KernelTmaWarpSpecializedCooperativeEEENS5_IJNSA_ILi256EEENSA_ILi128EEENSA_ILi64EEEEEEaNS5_IJlSB_lEEEaSJ_NS4_8TiledMMAINS4_8MMA_AtomIJNS4_4SM904GMMA27MMA_64x128x32_S32S8S8_SS_TNEEEENS4_6LayoutINS5_IJNSA_ILi2EEESB_SB_EEENS5_IJSB_NSA_ILi0EEEST_EEEEENS5_IJNS4_10UnderscoreESW_SW_EEEEENS4_13SM90_TMA_LOADENS4_14ComposedLayoutINS4_7SwizzleILi2ELi4ELi3EEENS4_18smem_ptr_flag_bitsILi8EEENSQ_INS5_IJNSA_ILi8EEESH_EEENS5_IJSH_SB_EEEEEEEvNS4_8identityESZ_S19_vS1A_EENS_8epilogue10collective6detail29Sm90TmaWarpSpecializedAdapterINS1D_15DefaultEpilogueIaSJ_SJ_NS1C_6thread17LinearCombinationIaLi1EiiLNS1H_9ScaleType4KindE0ELNS_15FloatRoundStyleE2EaEENS1_15EpilogueDefaultEEEEEvvEEEEvNT_6ParamsE)
	.align		4
        /*000c*/ 	.word	index@(__assertfail)
	.align		4
        /*0010*/ 	.word	0x00000000
	.align		4
        /*0014*/ 	.word	0xfffffffe
	.align		4
        /*0018*/ 	.word	0x00000000
	.align		4
        /*001c*/ 	.word	0xfffffffd
	.align		4
        /*0020*/ 	.word	0x00000000
	.align		4
        /*0024*/ 	.word	0xfffffffc


//--------------------- .nv.constant4             --------------------------
	.section	.nv.constant4,"a",@progbits
	.align	8
	.align		8
.nv.constant4:
        /*0000*/ 	.dword	__assertfail
	.align		8
        /*0008*/ 	.dword	__unnamed_1
	.align		8
        /*0010*/ 	.dword	_ZN40_INTERNAL_f10bca76_4_k_cu_94f46395_296164cuda3std3__45__cpo5beginE
	.align		8
        /*0018*/ 	.dword	_ZN40_INTERNAL_f10bca76_4_k_cu_94f46395_296164cuda3std3__45__cpo3endE
	.align		8
        /*0020*/ 	.dword	_ZN40_INTERNAL_f10bca76_4_k_cu_94f46395_296164cuda3std3__45__cpo6cbeginE
	.align		8
        /*0028*/ 	.dword	_ZN40_INTERNAL_f10bca76_4_k_cu_94f46395_296164cuda3std3__45__cpo4cendE
	.align		8
        /*0030*/ 	.dword	_ZN40_INTERNAL_f10bca76_4_k_cu_94f46395_296164cuda3std3__442_GLOBAL__N__f10bca76_4_k_cu_94f46395_296166ignoreE
	.align		8
        /*0038*/ 	.dword	_ZN40_INTERNAL_f10bca76_4_k_cu_94f46395_296164cuda3std3__419piecewise_constructE
	.align		8
        /*0040*/ 	.dword	_ZN40_INTERNAL_f10bca76_4_k_cu_94f46395_296164cuda3std3__48in_placeE
	.align		8
        /*0048*/ 	.dword	_ZN40_INTERNAL_f10bca76_4_k_cu_94f46395_296164cuda3std6ranges3__45__cpo4swapE
	.align		8
        /*0050*/ 	.dword	_ZN40_INTERNAL_f10bca76_4_k_cu_94f46395_296164cuda3std6ranges3__45__cpo9iter_moveE
	.align		8
        /*0058*/ 	.dword	_ZN40_INTERNAL_f10bca76_4_k_cu_94f46395_296164cute7productE
	.align		8
        /*0060*/ 	.dword	_ZN40_INTERNAL_f10bca76_4_k_cu_94f46395_296164cute1_E
	.align		8
        /*0068*/ 	.dword	$str$22
	.align		8
        /*0070*/ 	.dword	$str$23


//--------------------- .text._ZN7cutlass13device_kernelINS_4gemm6kernel13GemmUniversalIN4cute5tupleIJiiiiEEENS1_10collective13CollectiveMmaINS1_34MainloopSm90TmaGmmaWarpSpecializedILi5ENS5_IJNS4_1CILi1EEESB_SB_EEENS1_35KernelTmaWarpSpecializedCooperativeEEENS5_IJNSA_ILi256EEENSA_ILi128EEENSA_ILi64EEEEEEaNS5_IJlSB_lEEEaSJ_NS4_8TiledMMAINS4_8MMA_AtomIJNS4_4SM904GMMA27MMA_64x128x32_S32S8S8_SS_TNEEEENS4_6LayoutINS5_IJNSA_ILi2EEESB_SB_EEENS5_IJSB_NSA_ILi0EEEST_EEEEENS5_IJNS4_10UnderscoreESW_SW_EEEEENS4_13SM90_TMA_LOADENS4_14ComposedLayoutINS4_7SwizzleILi2ELi4ELi3EEENS4_18smem_ptr_flag_bitsILi8EEENSQ_INS5_IJNSA_ILi8EEESH_EEENS5_IJSH_SB_EEEEEEEvNS4_8identityESZ_S19_vS1A_EENS_8epilogue10collective6detail29Sm90TmaWarpSpecializedAdapterINS1D_15DefaultEpilogueIaSJ_SJ_NS1C_6thread17LinearCombinationIaLi1EiiLNS1H_9ScaleType4KindE0ELNS_15FloatRoundStyleE2EaEENS1_15EpilogueDefaultEEEEEvvEEEEvNT_6ParamsE --------------------------
	.section	.text._ZN7cutlass13device_kernelINS_4gemm6kernel13GemmUniversalIN4cute5tupleIJiiiiEEENS1_10collective13CollectiveMmaINS1_34MainloopSm90TmaGmmaWarpSpecializedILi5ENS5_IJNS4_1CILi1EEESB_SB_EEENS1_35KernelTmaWarpSpecializedCooperativeEEENS5_IJNSA_ILi256EEENSA_ILi128EEENSA_ILi64EEEEEEaNS5_IJlSB_lEEEaSJ_NS4_8TiledMMAINS4_8MMA_AtomIJNS4_4SM904GMMA27MMA_64x128x32_S32S8S8_SS_TNEEEENS4_6LayoutINS5_IJNSA_ILi2EEESB_SB_EEENS5_IJSB_NSA_ILi0EEEST_EEEEENS5_IJNS4_10UnderscoreESW_SW_EEEEENS4_13SM90_TMA_LOADENS4_14ComposedLayoutINS4_7SwizzleILi2ELi4ELi3EEENS4_18smem_ptr_flag_bitsILi8EEENSQ_INS5_IJNSA_ILi8EEESH_EEENS5_IJSH_SB_EEEEEEEvNS4_8identityESZ_S19_vS1A_EENS_8epilogue10collective6detail29Sm90TmaWarpSpecializedAdapterINS1D_15DefaultEpilogueIaSJ_SJ_NS1C_6thread17LinearCombinationIaLi1EiiLNS1H_9ScaleType4KindE0ELNS_15FloatRoundStyleE2EaEENS1_15EpilogueDefaultEEEEEvvEEEEvNT_6ParamsE,"ax",@progbits
	.align	128
.text._ZN7cutlass13device_kernelINS_4gemm6kernel13GemmUniversalIN4cute5tupleIJiiiiEEENS1_10collective13CollectiveMmaINS1_34MainloopSm90TmaGmmaWarpSpecializedILi5ENS5_IJNS4_1CILi1EEESB_SB_EEENS1_35KernelTmaWarpSpecializedCooperativeEEENS5_IJNSA_ILi256EEENSA_ILi128EEENSA_ILi64EEEEEEaNS5_IJlSB_lEEEaSJ_NS4_8TiledMMAINS4_8MMA_AtomIJNS4_4SM904GMMA27MMA_64x128x32_S32S8S8_SS_TNEEEENS4_6LayoutINS5_IJNSA_ILi2EEESB_SB_EEENS5_IJSB_NSA_ILi0EEEST_EEEEENS5_IJNS4_10UnderscoreESW_SW_EEEEENS4_13SM90_TMA_LOADENS4_14ComposedLayoutINS4_7SwizzleILi2ELi4ELi3EEENS4_18smem_ptr_flag_bitsILi8EEENSQ_INS5_IJNSA_ILi8EEESH_EEENS5_IJSH_SB_EEEEEEEvNS4_8identityESZ_S19_vS1A_EENS_8epilogue10collective6detail29Sm90TmaWarpSpecializedAdapterINS1D_15DefaultEpilogueIaSJ_SJ_NS1C_6thread17LinearCombinationIaLi1EiiLNS1H_9ScaleType4KindE0ELNS_15FloatRoundStyleE2EaEENS1_15EpilogueDefaultEEEEEvvEEEEvNT_6ParamsE:
        .type           _ZN7cutlass13device_kernelINS_4gemm6kernel13GemmUniversalIN4cute5tupleIJiiiiEEENS1_10collective13CollectiveMmaINS1_34MainloopSm90TmaGmmaWarpSpecializedILi5ENS5_IJNS4_1CILi1EEESB_SB_EEENS1_35KernelTmaWarpSpecializedCooperativeEEENS5_IJNSA_ILi256EEENSA_ILi128EEENSA_ILi64EEEEEEaNS5_IJlSB_lEEEaSJ_NS4_8TiledMMAINS4_8MMA_AtomIJNS4_4SM904GMMA27MMA_64x128x32_S32S8S8_SS_TNEEEENS4_6LayoutINS5_IJNSA_ILi2EEESB_SB_EEENS5_IJSB_NSA_ILi0EEEST_EEEEENS5_IJNS4_10UnderscoreESW_SW_EEEEENS4_13SM90_TMA_LOADENS4_14ComposedLayoutINS4_7SwizzleILi2ELi4ELi3EEENS4_18smem_ptr_flag_bitsILi8EEENSQ_INS5_IJNSA_ILi8EEESH_EEENS5_IJSH_SB_EEEEEEEvNS4_8identityESZ_S19_vS1A_EENS_8epilogue10collective6detail29Sm90TmaWarpSpecializedAdapterINS1D_15DefaultEpilogueIaSJ_SJ_NS1C_6thread17LinearCombinationIaLi1EiiLNS1H_9ScaleType4KindE0ELNS_15FloatRoundStyleE2EaEENS1_15EpilogueDefaultEEEEEvvEEEEvNT_6ParamsE,@function
        .size           _ZN7cutlass13device_kernelINS_4gemm6kernel13GemmUniversalIN4cute5tupleIJiiiiEEENS1_10collective13CollectiveMmaINS1_34MainloopSm90TmaGmmaWarpSpecializedILi5ENS5_IJNS4_1CILi1EEESB_SB_EEENS1_35KernelTmaWarpSpecializedCooperativeEEENS5_IJNSA_ILi256EEENSA_ILi128EEENSA_ILi64EEEEEEaNS5_IJlSB_lEEEaSJ_NS4_8TiledMMAINS4_8MMA_AtomIJNS4_4SM904GMMA27MMA_64x128x32_S32S8S8_SS_TNEEEENS4_6LayoutINS5_IJNSA_ILi2EEESB_SB_EEENS5_IJSB_NSA_ILi0EEEST_EEEEENS5_IJNS4_10UnderscoreESW_SW_EEEEENS4_13SM90_TMA_LOADENS4_14ComposedLayoutINS4_7SwizzleILi2ELi4ELi3EEENS4_18smem_ptr_flag_bitsILi8EEENSQ_INS5_IJNSA_ILi8EEESH_EEENS5_IJSH_SB_EEEEEEEvNS4_8identityESZ_S19_vS1A_EENS_8epilogue10collective6detail29Sm90TmaWarpSpecializedAdapterINS1D_15DefaultEpilogueIaSJ_SJ_NS1C_6thread17LinearCombinationIaLi1EiiLNS1H_9ScaleType4KindE0ELNS_15FloatRoundStyleE2EaEENS1_15EpilogueDefaultEEEEEvvEEEEvNT_6ParamsE,(.L_x_328 - _ZN7cutlass13device_kernelINS_4gemm6kernel13GemmUniversalIN4cute5tupleIJiiiiEEENS1_10collective13CollectiveMmaINS1_34MainloopSm90TmaGmmaWarpSpecializedILi5ENS5_IJNS4_1CILi1EEESB_SB_EEENS1_35KernelTmaWarpSpecializedCooperativeEEENS5_IJNSA_ILi256EEENSA_ILi128EEENSA_ILi64EEEEEEaNS5_IJlSB_lEEEaSJ_NS4_8TiledMMAINS4_8MMA_AtomIJNS4_4SM904GMMA27MMA_64x128x32_S32S8S8_SS_TNEEEENS4_6LayoutINS5_IJNSA_ILi2EEESB_SB_EEENS5_IJSB_NSA_ILi0EEEST_EEEEENS5_IJNS4_10UnderscoreESW_SW_EEEEENS4_13SM90_TMA_LOADENS4_14ComposedLayoutINS4_7SwizzleILi2ELi4ELi3EEENS4_18smem_ptr_flag_bitsILi8EEENSQ_INS5_IJNSA_ILi8EEESH_EEENS5_IJSH_SB_EEEEEEEvNS4_8identityESZ_S19_vS1A_EENS_8epilogue10collective6detail29Sm90TmaWarpSpecializedAdapterINS1D_15DefaultEpilogueIaSJ_SJ_NS1C_6thread17LinearCombinationIaLi1EiiLNS1H_9ScaleType4KindE0ELNS_15FloatRoundStyleE2EaEENS1_15EpilogueDefaultEEEEEvvEEEEvNT_6ParamsE)
        .other          _ZN7cutlass13device_kernelINS_4gemm6kernel13GemmUniversalIN4cute5tupleIJiiiiEEENS1_10collective13CollectiveMmaINS1_34MainloopSm90TmaGmmaWarpSpecializedILi5ENS5_IJNS4_1CILi1EEESB_SB_EEENS1_35KernelTmaWarpSpecializedCooperativeEEENS5_IJNSA_ILi256EEENSA_ILi128EEENSA_ILi64EEEEEEaNS5_IJlSB_lEEEaSJ_NS4_8TiledMMAINS4_8MMA_AtomIJNS4_4SM904GMMA27MMA_64x128x32_S32S8S8_SS_TNEEEENS4_6LayoutINS5_IJNSA_ILi2EEESB_SB_EEENS5_IJSB_NSA_ILi0EEEST_EEEEENS5_IJNS4_10UnderscoreESW_SW_EEEEENS4_13SM90_TMA_LOADENS4_14ComposedLayoutINS4_7SwizzleILi2ELi4ELi3EEENS4_18smem_ptr_flag_bitsILi8EEENSQ_INS5_IJNSA_ILi8EEESH_EEENS5_IJSH_SB_EEEEEEEvNS4_8identityESZ_S19_vS1A_EENS_8epilogue10collective6detail29Sm90TmaWarpSpecializedAdapterINS1D_15DefaultEpilogueIaSJ_SJ_NS1C_6thread17LinearCombinationIaLi1EiiLNS1H_9ScaleType4KindE0ELNS_15FloatRoundStyleE2EaEENS1_15EpilogueDefaultEEEEEvvEEEEvNT_6ParamsE,@"STO_CUDA_ENTRY STV_DEFAULT"
_ZN7cutlass13device_kernelINS_4gemm6kernel13GemmUniversalIN4cute5tupleIJiiiiEEENS1_10collective13CollectiveMmaINS1_34MainloopSm90TmaGmmaWarpSpecializedILi5ENS5_IJNS4_1CILi1EEESB_SB_EEENS1_35KernelTmaWarpSpecializedCooperativeEEENS5_IJNSA_ILi256EEENSA_ILi128EEENSA_ILi64EEEEEEaNS5_IJlSB_lEEEaSJ_NS4_8TiledMMAINS4_8MMA_AtomIJNS4_4SM904GMMA27MMA_64x128x32_S32S8S8_SS_TNEEEENS4_6LayoutINS5_IJNSA_ILi2EEESB_SB_EEENS5_IJSB_NSA_ILi0EEEST_EEEEENS5_IJNS4_10UnderscoreESW_SW_EEEEENS4_13SM90_TMA_LOADENS4_14ComposedLayoutINS4_7SwizzleILi2ELi4ELi3EEENS4_18smem_ptr_flag_bitsILi8EEENSQ_INS5_IJNSA_ILi8EEESH_EEENS5_IJSH_SB_EEEEEEEvNS4_8identityESZ_S19_vS1A_EENS_8epilogue10collective6detail29Sm90TmaWarpSpecializedAdapterINS1D_15DefaultEpilogueIaSJ_SJ_NS1C_6thread17LinearCombinationIaLi1EiiLNS1H_9ScaleType4KindE0ELNS_15FloatRoundStyleE2EaEENS1_15EpilogueDefaultEEEEEvvEEEEvNT_6ParamsE:
[----:B------:R-:W0:Y:S01]  /*0000*/  LDC R1, c[0x0][0x28] ;  /* 0x00000a00ff017b82 */ /* 0x000e220000000800 */
[----:B------:R-:W1:Y:S01]  /*0010*/  S2R R18, SR_TID.X ;  /* 0x0000000000127919 */ /* 0x000e620000002100 */
[----:B------:R-:W-:Y:S01]  /*0020*/  ELECT P0, URZ, PT ;  /* 0x00000000003f782f */ /* 0x000fe20003800000 */
[----:B------:R-:W-:Y:S01]  /*0030*/  BSSY B0, `(.L_x_0) ;  /* 0x000000f000007945 */ /* 0x000fe20003800000 */
[--C-:B-1----:R-:W-:Y:S02]  /*0040*/  SHF.R.U32.HI R0, RZ, 0x5, R18.reuse ;  /* 0x00000005ff007819 */ /* 0x102fe40000011612 */
[----:B------:R-:W-:-:S03]  /*0050*/  SHF.R.U32.HI R2, RZ, 0x7, R18 ;  /* 0x00000007ff027819 */ /* 0x000fc60000011612 */
[----:B------:R-:W1:Y:S04]  /*0060*/  SHFL.IDX PT, R5, R0, RZ, 0x1f ;  /* 0x00001fff00057589 */ /* 0x000e6800000e0000 */
[----:B------:R2:W3:Y:S01]  /*0070*/  SHFL.IDX PT, R8, R2, RZ, 0x1f ;  /* 0x00001fff02087589 */ /* 0x0004e200000e0000 */
[----:B-1----:R-:W-:-:S13]  /*0080*/  ISETP.NE.OR P0, PT, R5, RZ, !P0 ;  /* 0x000000ff0500720c */ /* 0x002fda0004705670 */
[----:B0-23--:R-:W-:Y:S05]  /*0090*/  @P0 BRA `(.L_x_1) ;  /* 0x0000000000200947 */ /* 0x00dfea0003800000 */
[----:B------:R-:W-:Y:S02]  /*00a0*/  ULDC.64 UR4, c[0x0][0x198] ;  /* 0x0000660000047ab9 */ /* 0x000fe40000000a00 */
[----:B------:R-:W-:Y:S02]  /*00b0*/  UIADD3 UR6, UP0, UR4, 0xf0, URZ ;  /* 0x000000f004067890 */ /* 0x000fe4000ff1e03f */
[----:B------:R-:W-:Y:S02]  /*00c0*/  UIADD3 UR4, UP1, UR4, 0x1f0, URZ ;  /* 0x000001f004047890 */ /* 0x000fe4000ff3e03f */
[----:B------:R-:W-:Y:S02]  /*00d0*/  UIADD3.X UR7, URZ, UR5, URZ, UP0, !UPT ;  /* 0x000000053f077290 */ /* 0x000fe400087fe43f */
[----:B------:R-:W-:-:S07]  /*00e0*/  UIADD3.X UR5, URZ, UR5, URZ, UP1, !UPT ;  /* 0x000000053f057290 */ /* 0x000fce0008ffe43f */
[----:B------:R0:W-:Y:S02]  /*00f0*/  UTMACCTL.PF [UR6] ;  /* 0x00000000060079b9 */ /* 0x0001e40008040000 */
[----:B------:R0:W-:Y:S02]  /*0100*/  UTMACCTL.PF [UR4] ;  /* 0x00000000040079b9 */ /* 0x0001e40008040000 */
[----:B0-----:R-:W-:Y:S01]  /*0110*/  NOP ;  /* 0x0000000000007918 */ /* 0x001fe20000000000 */
.L_x_1:
[----:B------:R-:W-:Y:S05]  /*0120*/  BSYNC B0 ;  /* 0x0000000000007941 */ /* 0x000fea0003800000 */
.L_x_0:
[----:B------:R-:W0:Y:S02]  /*0130*/  SHFL.IDX PT, R2, R0, RZ, 0x1f ;  /* 0x00001fff00027589 */ /* 0x000e2400000e0000 */
[----:B0-----:R-:W-:-:S13]  /*0140*/  ISETP.NE.AND P0, PT, R2, RZ, PT ;  /* 0x000000ff0200720c */ /* 0x001fda0003f05270 */
[----:B------:R-:W-:Y:S05]  /*0150*/  @P0 BRA `(.L_x_2) ;  /* 0x0000000000600947 */ /* 0x000fea0003800000 */
[----:B------:R-:W0:Y:S01]  /*0160*/  S2UR UR8, SR_CgaCtaId ;  /* 0x00000000000879c3 */ /* 0x000e220000008800 */
[----:B------:R-:W-:Y:S01]  /*0170*/  UMOV UR4, 0x400 ;  /* 0x0000040000047882 */ /* 0x000fe20000000000 */
[----:B------:R-:W-:Y:S01]  /*0180*/  UMOV UR5, 0x1 ;  /* 0x0000000100057882 */ /* 0x000fe20000000000 */
[----:B------:R-:W-:Y:S01]  /*0190*/  UMOV UR6, 0x100 ;  /* 0x0000010000067882 */ /* 0x000fe20000000000 */
[----:B------:R-:W-:Y:S01]  /*01a0*/  ELECT P0, URZ, PT ;  /* 0x00000000003f782f */ /* 0x000fe20003800000 */
[----:B------:R-:W-:-:S04]  /*01b0*/  UIADD3 UR6, -UR6, 0x100000, URZ ;  /* 0x0010000006067890 */ /* 0x000fc8000fffe13f */
[----:B------:R-:W-:Y:S02]  /*01c0*/  USHF.L.U32 UR7, UR6, 0xb, URZ ;  /* 0x0000000b06077899 */ /* 0x000fe4000800063f */
[----:B------:R-:W-:Y:S02]  /*01d0*/  USHF.L.U32 UR6, UR6, 0x1, URZ ;  /* 0x0000000106067899 */ /* 0x000fe4000800063f */
[----:B0-----:R-:W-:Y:S02]  /*01e0*/  ULEA UR8, UR8, UR4, 0x18 ;  /* 0x0000000408087291 */ /* 0x001fe4000f8ec03f */
[----:B------:R-:W-:-:S04]  /*01f0*/  UIADD3 UR4, -UR5, 0x100000, URZ ;  /* 0x0010000005047890 */ /* 0x000fc8000fffe13f */
[----:B------:R-:W-:Y:S02]  /*0200*/  USHF.L.U32 UR5, UR4, 0xb, URZ ;  /* 0x0000000b04057899 */ /* 0x000fe4000800063f */
[----:B------:R-:W-:Y:S01]  /*0210*/  USHF.L.U32 UR4, UR4, 0x1, URZ ;  /* 0x0000000104047899 */ /* 0x000fe2000800063f */
[----:B------:R-:W0:Y:S11]  /*0220*/  FENCE.VIEW.ASYNC.S ;  /* 0x00000000000073c6 */ /* 0x000e360000000000 */
[----:B0-----:R0:W1:Y:S01]  /*0230*/  SYNCS.EXCH.64 URZ, [UR8], UR4 ;  /* 0x00000004083f75b2 */ /* 0x0010620008000100 */
[----:B------:R0:W2:Y:S01]  /*0240*/  SYNCS.EXCH.64 URZ, [UR8+0x28], UR6 ;  /* 0x00002806083f75b2 */ /* 0x0000a20008000100 */
[----:B------:R0:W3:Y:S01]  /*0250*/  SYNCS.EXCH.64 URZ, [UR8+0x8], UR4 ;  /* 0x00000804083f75b2 */ /* 0x0000e20008000100 */
[----:B------:R0:W4:Y:S01]  /*0260*/  SYNCS.EXCH.64 URZ, [UR8+0x30], UR6 ;  /* 0x00003006083f75b2 */ /* 0x0001220008000100 */
[----:B------:R0:W0:Y:S01]  /*0270*/  SYNCS.EXCH.64 URZ, [UR8+0x10], UR4 ;  /* 0x00001004083f75b2 */ /* 0x0000220008000100 */
[----:B------:R0:W0:Y:S01]  /*0280*/  SYNCS.EXCH.64 URZ, [UR8+0x38], UR6 ;  /* 0x00003806083f75b2 */ /* 0x0000220008000100 */
[----:B------:R0:W0:Y:S01]  /*0290*/  SYNCS.EXCH.64 URZ, [UR8+0x18], UR4 ;  /* 0x00001804083f75b2 */ /* 0x0000220008000100 */
[----:B------:R0:W0:Y:S01]  /*02a0*/  SYNCS.EXCH.64 URZ, [UR8+0x40], UR6 ;  /* 0x00004006083f75b2 */ /* 0x0000220008000100 */
[----:B------:R0:W0:Y:S01]  /*02b0*/  SYNCS.EXCH.64 URZ, [UR8+0x20], UR4 ;  /* 0x00002004083f75b2 */ /* 0x0000220008000100 */
[----:B------:R0:W0:Y:S01]  /*02c0*/  SYNCS.EXCH.64 URZ, [UR8+0x48], UR6 ;  /* 0x00004806083f75b2 */ /* 0x0000220008000100 */
[----:B------:R-:W-:Y:S01]  /*02d0*/  NOP ;  /* 0x0000000000007918 */ /* 0x000fe20000000000 */
.L_x_2:
[----:B------:R-:W5:Y:S01]  /*02e0*/  SHFL.IDX PT, R0, R0, RZ, 0x1f ;  /* 0x00001fff00007589 */ /* 0x000f6200000e0000 */
[----:B------:R-:W-:Y:S01]  /*02f0*/  ELECT P0, URZ, PT ;  /* 0x00000000003f782f */ /* 0x000fe20003800000 */
[----:B------:R-:W1:Y:S01]  /*0300*/  LDC R2, c[0x0][0x65c] ;  /* 0x00019700ff027b82 */ /* 0x000e620000000800 */
[----:B------:R-:W-:Y:S01]  /*0310*/  SHF.R.S32.HI R6, RZ, 0x1f, R5 ;  /* 0x0000001fff067819 */ /* 0x000fe20000011405 */
[----:B------:R-:W2:Y:S01]  /*0320*/  S2R R3, SR_CTAID.Y ;  /* 0x0000000000037919 */ /* 0x000ea20000002600 */
[----:B0-----:R-:W-:Y:S01]  /*0330*/  UMOV UR4, 0x20 ;  /* 0x0000002000047882 */ /* 0x001fe20000000000 */
[----:B------:R-:W-:Y:S01]  /*0340*/  ISETP.NE.AND P2, PT, R8, RZ, PT ;  /* 0x000000ff0800720c */ /* 0x000fe20003f45270 */
[----:B------:R-:W-:Y:S01]  /*0350*/  NOP ;  /* 0x0000000000007918 */ /* 0x000fe20000000000 */
[----:B------:R-:W0:Y:S01]  /*0360*/  S2R R4, SR_CTAID.X ;  /* 0x0000000000047919 */ /* 0x000e220000002500 */
[----:B------:R-:W-:Y:S01]  /*0370*/  LEA.HI R6, R6, R5, RZ, 0x2 ;  /* 0x0000000506067211 */ /* 0x000fe200078f10ff */
[----:B------:R-:W-:Y:S01]  /*0380*/  NOP ;  /* 0x0000000000007918 */ /* 0x000fe20000000000 */
[----:B-----5:R-:W-:-:S02]  /*0390*/  ISETP.NE.OR P0, PT, R0, RZ, !P0 ;  /* 0x000000ff0000720c */ /* 0x020fc40004705670 */
[----:B-1----:R-:W-:-:S04]  /*03a0*/  ISETP.NE.AND P3, PT, R2, 0x1, PT ;  /* 0x000000010200780c */ /* 0x002fc80003f65270 */
[----:B------:R-:W-:Y:S02]  /*03b0*/  P2R R0, PR, RZ, 0x8 ;  /* 0x00000008ff007803 */ /* 0x000fe40000000000 */
[----:B------:R-:W-:-:S05]  /*03c0*/  LOP3.LUT R0, R6, 0xfffffffc, RZ, 0xc0, !PT ;  /* 0xfffffffc06007812 */ /* 0x000fca00078ec0ff */
[----:B------:R-:W-:Y:S01]  /*03d0*/  VOTEU.ALL UP0, P0 ;  /* 0x00000000003f7886 */ /* 0x000fe20000000000 */
[----:B------:R-:W-:Y:S01]  /*03e0*/  IMAD.IADD R0, R5, 0x1, -R0 ;  /* 0x0000000105007824 */ /* 0x000fe200078e0a00 */
[----:B------:R-:W0:Y:S01]  /*03f0*/  @P3 LDC R17, c[0x0][0x10] ;  /* 0x00000400ff113b82 */ /* 0x000e220000000800 */
[----:B------:R-:W-:Y:S01]  /*0400*/  VOTEU.ALL UP1, P0 ;  /* 0x00000000003f7886 */ /* 0x000fe20000020000 */
[----:B--2---:R-:W-:Y:S01]  /*0410*/  @P3 IMAD.MOV.U32 R6, RZ, RZ, R3 ;  /* 0x000000ffff063224 */ /* 0x004fe200078e0003 */
[----:B------:R-:W-:Y:S01]  /*0420*/  @!UP0 UMOV UR6, 0x400 ;  /* 0x0000040000068882 */ /* 0x000fe20000000000 */
[----:B------:R-:W-:-:S04]  /*0430*/  @!UP0 UIADD3 UR4, -UR4, 0x100000, URZ ;  /* 0x0010000004048890 */ /* 0x000fc8000fffe13f */
[----:B------:R-:W-:Y:S02]  /*0440*/  @!UP0 USHF.L.U32 UR5, UR4, 0xb, URZ ;  /* 0x0000000b04058899 */ /* 0x000fe4000800063f */
[----:B------:R-:W-:Y:S01]  /*0450*/  @!UP0 USHF.L.U32 UR4, UR4, 0x1, URZ ;  /* 0x0000000104048899 */ /* 0x000fe2000800063f */
[----:B------:R-:W-:Y:S02]  /*0460*/  @P3 IMAD.MOV.U32 R7, RZ, RZ, RZ ;  /* 0x000000ffff073224 */ /* 0x000fe400078e00ff */
[----:B------:R-:W-:Y:S01]  /*0470*/  IMAD.MOV.U32 R5, RZ, RZ, RZ ;  /* 0x000000ffff057224 */ /* 0x000fe200078e00ff */
[----:B------:R-:W1:Y:S01]  /*0480*/  @!UP0 S2UR UR7, SR_CgaCtaId ;  /* 0x00000000000789c3 */ /* 0x000e620000008800 */
[----:B------:R-:W-:-:S07]  /*0490*/  @P3 IMAD.MOV.U32 R11, RZ, RZ, RZ ;  /* 0x000000ffff0b3224 */ /* 0x000fce00078e00ff */
[----:B------:R-:W2:Y:S01]  /*04a0*/  @!P3 LDC R9, c[0x0][0xc] ;  /* 0x00000300ff09bb82 */ /* 0x000ea20000000800 */
[----:B0-----:R-:W-:-:S04]  /*04b0*/  @P3 IMAD.WIDE.U32 R16, R4, R17, R6 ;  /* 0x0000001104103225 */ /* 0x001fc800078e0006 */
[----:B------:R-:W-:Y:S01]  /*04c0*/  @P3 IMAD.IADD R17, R17, 0x1, R11 ;  /* 0x0000000111113824 */ /* 0x000fe200078e020b */
[----:B-1----:R-:W-:Y:S01]  /*04d0*/  @!UP0 ULEA UR6, UR7, UR6, 0x18 ;  /* 0x0000000607068291 */ /* 0x002fe2000f8ec03f */
[----:B------:R-:W-:Y:S01]  /*04e0*/  VOTEU.ALL UP0, P0 ;  /* 0x00000000003f7886 */ /* 0x000fe20000000000 */
[----:B------:R-:W-:-:S04]  /*04f0*/  ISETP.NE.AND P0, PT, R0, 0x3, PT ;  /* 0x000000030000780c */ /* 0x000fc80003f05270 */
[----:B------:R-:W-:Y:S01]  /*0500*/  ISETP.EQ.OR P0, PT, R0, RZ, !P0 ;  /* 0x000000ff0000720c */ /* 0x000fe20004702670 */
[----:B--2---:R-:W-:-:S03]  /*0510*/  @!P3 IMAD.WIDE.U32 R6, R9, R3, R4 ;  /* 0x000000030906b225 */ /* 0x004fc600078e0004 */
[C---:B------:R-:W-:Y:S01]  /*0520*/  ISETP.EQ.AND P0, PT, R8.reuse, RZ, P0 ;  /* 0x000000ff0800720c */ /* 0x040fe20000702270 */
[----:B------:R-:W-:Y:S01]  /*0530*/  VIADD R8, R8, 0xffffffff ;  /* 0xffffffff08087836 */ /* 0x000fe20000000000 */
[----:B------:R-:W0:Y:S02]  /*0540*/  FENCE.VIEW.ASYNC.S ;  /* 0x00000000000073c6 */ /* 0x000e240000000000 */
[----:B0-----:R0:W3:Y:S01]  /*0550*/  @!UP0 SYNCS.EXCH.64 URZ, [UR6+0x60], UR4 ;  /* 0x00006004063f85b2 */ /* 0x0010e20008000100 */
[----:B------:R-:W-:Y:S01]  /*0560*/  @!P3 IMAD.MOV.U32 R16, RZ, RZ, R6 ;  /* 0x000000ffff10b224 */ /* 0x000fe200078e0006 */
[----:B------:R-:W-:Y:S01]  /*0570*/  SEL R19, RZ, 0x1, !P0 ;  /* 0x00000001ff137807 */ /* 0x000fe20004000000 */
[----:B------:R-:W-:Y:S01]  /*0580*/  @!P3 IMAD.MOV.U32 R17, RZ, RZ, R7 ;  /* 0x000000ffff11b224 */ /* 0x000fe200078e0007 */
[----:B------:R-:W-:-:S04]  /*0590*/  ISETP.GE.U32.AND P1, PT, R8, 0x2, PT ;  /* 0x000000020800780c */ /* 0x000fc80003f26070 */
[----:B------:R-:W-:Y:S01]  /*05a0*/  SEL R19, R19, 0x2, P1 ;  /* 0x0000000213137807 */ /* 0x000fe20000800000 */
[----:B------:R0:W3:Y:S01]  /*05b0*/  @!UP1 SYNCS.EXCH.64 URZ, [UR6+0x68], UR4 ;  /* 0x00006804063f95b2 */ /* 0x0000e20008000100 */
[----:B------:R-:W-:Y:S01]  /*05c0*/  NOP ;  /* 0x0000000000007918 */ /* 0x000fe20000000000 */
[----:B---34-:R-:W-:Y:S06]  /*05d0*/  BAR.SYNC.DEFER_BLOCKING 0x0 ;  /* 0x0000000000007b1d */ /* 0x018fec0000010000 */
[----:B------:R-:W-:Y:S05]  /*05e0*/  @!P2 BRA `(.L_x_3) ;  /* 0x000000800064a947 */ /* 0x000fea0003800000 */
[----:B------:R-:W-:-:S13]  /*05f0*/  ISETP.GT.U32.AND P0, PT, R8, 0x1, PT ;  /* 0x000000010800780c */ /* 0x000fda0003f04070 */
[----:B0-----:R-:W-:Y:S05]  /*0600*/  @P0 EXIT ;  /* 0x000000000000094d */ /* 0x001fea0003800000 */
[----:B------:R-:W-:Y:S01]  /*0610*/  ULDC.64 UR4, c[0x0][0x650] ;  /* 0x0001940000047ab9 */ /* 0x000fe20000000a00 */
[----:B------:R-:W-:Y:S01]  /*0620*/  PRMT R0, RZ, 0x7610, R0 ;  /* 0x00007610ff007816 */ /* 0x000fe20000000000 */
[----:B------:R-:W-:Y:S01]  /*0630*/  IMAD.MOV.U32 R152, RZ, RZ, -0x1 ;  /* 0xffffffffff987424 */ /* 0x000fe200078e00ff */
[----:B------:R-:W-:Y:S01]  /*0640*/  ISETP.GE.U32.AND P0, PT, R16, UR4, PT ;  /* 0x0000000410007c0c */ /* 0x000fe2000bf06070 */
[----:B------:R-:W-:Y:S02]  /*0650*/  IMAD.MOV.U32 R23, RZ, RZ, -0x1 ;  /* 0xffffffffff177424 */ /* 0x000fe400078e00ff */
[----:B------:R-:W-:Y:S01]  /*0660*/  IMAD.MOV.U32 R22, RZ, RZ, -0x1 ;  /* 0xffffffffff167424 */ /* 0x000fe200078e00ff */
[----:B------:R-:W-:-:S13]  /*0670*/  ISETP.GE.U32.AND.EX P0, PT, R17, UR5, PT, P0 ;  /* 0x0000000511007c0c */ /* 0x000fda000bf06100 */
[----:B------:R-:W-:Y:S05]  /*0680*/  @P0 BRA `(.L_x_4) ;  /* 0x0000000400580947 */ /* 0x000fea0003800000 */
[----:B------:R-:W0:Y:S01]  /*0690*/  LDC.64 R14, c[0x0][0x628] ;  /* 0x00018a00ff0e7b82 */ /* 0x000e220000000a00 */
[----:B------:R-:W-:Y:S02]  /*06a0*/  IMAD.MOV.U32 R6, RZ, RZ, R16 ;  /* 0x000000ffff067224 */ /* 0x000fe400078e0010 */
[----:B------:R-:W-:-:S05]  /*06b0*/  IMAD.MOV.U32 R7, RZ, RZ, R17 ;  /* 0x000000ffff077224 */ /* 0x000fca00078e0011 */
[----:B------:R-:W1:Y:S08]  /*06c0*/  LDC R0, c[0x0][0x630] ;  /* 0x00018c00ff007b82 */ /* 0x000e700000000800 */
[----:B------:R-:W2:Y:S01]  /*06d0*/  LDC.64 R20, c[0x0][0x620] ;  /* 0x00018800ff147b82 */ /* 0x000ea20000000a00 */
[----:B0-----:R-:W-:-:S04]  /*06e0*/  ISETP.NE.U32.AND P0, PT, R14, RZ, PT ;  /* 0x000000ff0e00720c */ /* 0x001fc80003f05070 */
[----:B------:R-:W-:-:S13]  /*06f0*/  ISETP.NE.AND.EX P0, PT, R15, RZ, PT, P0 ;  /* 0x000000ff0f00720c */ /* 0x000fda0003f05300 */
[----:B-12---:R-:W-:Y:S05]  /*0700*/  @!P0 BRA `(.L_x_5) ;  /* 0x0000000000288947 */ /* 0x006fea0003800000 */
[----:B------:R-:W0:Y:S02]  /*0710*/  LDC R11, c[0x0][0x634] ;  /* 0x00018d00ff0b7b82 */ /* 0x000e240000000800 */
[----:B0-----:R-:W-:-:S05]  /*0720*/  IADD3 R11, P0, R16, R11, RZ ;  /* 0x0000000b100b7210 */ /* 0x001fca0007f1e0ff */
[----:B------:R-:W-:-:S04]  /*0730*/  IMAD.X R13, RZ, RZ, R17, P0 ;  /* 0x000000ffff0d7224 */ /* 0x000fc800000e0611 */
[----:B------:R-:W-:-:S04]  /*0740*/  IMAD.WIDE.U32 R6, R13, R14, RZ ;  /* 0x0000000e0d067225 */ /* 0x000fc800078e00ff */
[----:B------:R-:W-:-:S04]  /*0750*/  IMAD.WIDE.U32 R8, P0, R11, R15, R6 ;  /* 0x0000000f0b087225 */ /* 0x000fc80007800006 */
[----:B------:R-:W-:-:S04]  /*0760*/  IMAD.WIDE.U32 R6, R11, R14, RZ ;  /* 0x0000000e0b067225 */ /* 0x000fc800078e00ff */
[----:B------:R-:W-:Y:S01]  /*0770*/  IMAD.X R11, RZ, RZ, RZ, P0 ;  /* 0x000000ffff0b7224 */ /* 0x000fe200000e06ff */
[----:B------:R-:W-:Y:S01]  /*0780*/  IADD3 RZ, P0, R7, R8, RZ ;  /* 0x0000000807ff7210 */ /* 0x000fe20007f1e0ff */
[----:B------:R-:W-:-:S04]  /*0790*/  IMAD.MOV.U32 R10, RZ, RZ, R9 ;  /* 0x000000ffff0a7224 */ /* 0x000fc800078e0009 */
[----:B------:R-:W-:-:S08]  /*07a0*/  IMAD.WIDE.U32.X R6, R13, R15, R10, P0 ;  /* 0x0000000f0d067225 */ /* 0x000fd000000e040a */
.L_x_5:
[-CC-:B------:R-:W-:Y:S01]  /*07b0*/  SHF.R.U64 R25, R6, R0.reuse, R7.reuse ;  /* 0x0000000006197219 */ /* 0x180fe20000001207 */
[----:B------:R-:W0:Y:S01]  /*07c0*/  LDC R10, c[0x0][0x618] ;  /* 0x00018600ff0a7b82 */ /* 0x000e220000000800 */
[----:B------:R-:W-:Y:S01]  /*07d0*/  SHF.R.U32.HI R5, RZ, R0, R7 ;  /* 0x00000000ff057219 */ /* 0x000fe20000011607 */
[----:B------:R-:W-:Y:S01]  /*07e0*/  ULDC UR4, c[0x0][0x150] ;  /* 0x0000540000047ab9 */ /* 0x000fe20000000800 */
[----:B------:R-:W-:Y:S02]  /*07f0*/  IADD3 R9, P0, RZ, -R25, RZ ;  /* 0x80000019ff097210 */ /* 0x000fe40007f1e0ff */
[----:B------:R-:W-:-:S03]  /*0800*/  I2FP.F32.U32 R0, R4 ;  /* 0x0000000400007245 */ /* 0x000fc60000201000 */
[----:B------:R-:W1:Y:S01]  /*0810*/  LDC.64 R26, c[0x0][0x640] ;  /* 0x00019000ff1a7b82 */ /* 0x000e620000000a00 */
[----:B------:R-:W-:Y:S02]  /*0820*/  IMAD.X R11, RZ, RZ, ~R5, P0 ;  /* 0x000000ffff0b7224 */ /* 0x000fe400000e0e05 */
[----:B------:R-:W-:Y:S01]  /*0830*/  FMUL R0, R0, UR4 ;  /* 0x0000000400007c20 */ /* 0x000fe20008400000 */
[----:B------:R-:W-:Y:S01]  /*0840*/  IMAD.WIDE.U32 R6, R9, R20, R16 ;  /* 0x0000001409067225 */ /* 0x000fe200078e0010 */
[----:B------:R-:W-:-:S03]  /*0850*/  ULDC UR4, c[0x0][0x154] ;  /* 0x0000550000047ab9 */ /* 0x000fc60000000800 */
[----:B------:R-:W-:Y:S01]  /*0860*/  IMAD R8, R11, R20, RZ ;  /* 0x000000140b087224 */ /* 0x000fe200078e02ff */
[----:B------:R-:W2:Y:S01]  /*0870*/  LDC R5, c[0x0][0x144] ;  /* 0x00005100ff057b82 */ /* 0x000ea20000000800 */
[----:B------:R-:W3:Y:S02]  /*0880*/  F2I.U32.TRUNC.NTZ R0, R0 ;  /* 0x0000000000007305 */ /* 0x000ee4000020f000 */
[----:B------:R-:W-:-:S04]  /*0890*/  IMAD R9, R9, R21, R8 ;  /* 0x0000001509097224 */ /* 0x000fc800078e0208 */
[----:B------:R-:W-:Y:S01]  /*08a0*/  IMAD.IADD R7, R7, 0x1, R9 ;  /* 0x0000000107077824 */ /* 0x000fe200078e0209 */
[----:B------:R-:W4:Y:S01]  /*08b0*/  LDC R12, c[0x0][0x608] ;  /* 0x00018200ff0c7b82 */ /* 0x000f220000000800 */
[----:B------:R-:W-:-:S03]  /*08c0*/  IMAD.MOV.U32 R9, RZ, RZ, -0x1 ;  /* 0xffffffffff097424 */ /* 0x000fc600078e00ff */
[-CC-:B0-----:R-:W-:Y:S02]  /*08d0*/  SHF.R.U64 R20, R6, R10.reuse, R7.reuse ;  /* 0x0000000a06147219 */ /* 0x181fe40000001207 */
[----:B------:R-:W-:Y:S02]  /*08e0*/  I2FP.F32.U32 R6, R3 ;  /* 0x0000000300067245 */ /* 0x000fe40000201000 */
[----:B------:R-:W0:Y:S01]  /*08f0*/  LDC R24, c[0x0][0x658] ;  /* 0x00019600ff187b82 */ /* 0x000e220000000800 */
[----:B-1----:R-:W-:Y:S01]  /*0900*/  ISETP.NE.U32.AND P0, PT, R26, RZ, PT ;  /* 0x000000ff1a00720c */ /* 0x002fe20003f05070 */
[----:B---3--:R-:W-:Y:S01]  /*0910*/  IMAD.MOV R8, RZ, RZ, -R0 ;  /* 0x000000ffff087224 */ /* 0x008fe200078e0a00 */
[----:B------:R-:W-:Y:S01]  /*0920*/  SHF.R.U32.HI R7, RZ, R10, R7 ;  /* 0x0000000aff077219 */ /* 0x000fe20000011607 */
[----:B------:R-:W-:Y:S01]  /*0930*/  FMUL R6, R6, UR4 ;  /* 0x0000000406067c20 */ /* 0x000fe20008400000 */
[----:B------:R-:W-:-:S03]  /*0940*/  ISETP.NE.AND.EX P0, PT, R27, RZ, PT, P0 ;  /* 0x000000ff1b00720c */ /* 0x000fc60003f05300 */
[----:B------:R-:W1:Y:S01]  /*0950*/  LDC R14, c[0x0][0x148] ;  /* 0x00005200ff0e7b82 */ /* 0x000e620000000800 */
[----:B--2---:R-:W-:-:S07]  /*0960*/  IMAD R0, R5, R8, R4 ;  /* 0x0000000805007224 */ /* 0x004fce00078e0204 */
[----:B------:R-:W2:Y:S01]  /*0970*/  LDC R22, c[0x0][0x600] ;  /* 0x00018000ff167b82 */ /* 0x000ea20000000800 */
[-CC-:B----4-:R-:W-:Y:S02]  /*0980*/  SHF.R.U64 R28, R20, R12.reuse, R7.reuse ;  /* 0x0000000c141c7219 */ /* 0x190fe40000001207 */
[----:B------:R-:W-:Y:S01]  /*0990*/  SHF.R.U32.HI R5, RZ, R12, R7 ;  /* 0x0000000cff057219 */ /* 0x000fe20000011607 */
[----:B------:R-:W-:Y:S01]  /*09a0*/  IMAD.MOV.U32 R7, RZ, RZ, 0x1 ;  /* 0x00000001ff077424 */ /* 0x000fe200078e00ff */
[----:B------:R3:W4:Y:S03]  /*09b0*/  F2I.U32.TRUNC.NTZ R12, R6 ;  /* 0x00000006000c7305 */ /* 0x000726000020f000 */
[----:B------:R-:W1:Y:S01]  /*09c0*/  LDC R15, c[0x0][0x648] ;  /* 0x00019200ff0f7b82 */ /* 0x000e620000000800 */
[-C--:B0-----:R-:W-:Y:S02]  /*09d0*/  SHF.L.U32 R4, R9, R24.reuse, RZ ;  /* 0x0000001809047219 */ /* 0x081fe400000006ff */
[----:B------:R-:W-:-:S02]  /*09e0*/  SHF.R.U64 R30, R28, R24, R5 ;  /* 0x000000181c1e7219 */ /* 0x000fc40000001205 */
[----:B------:R-:W-:Y:S02]  /*09f0*/  LOP3.LUT R11, RZ, R4, RZ, 0x33, !PT ;  /* 0x00000004ff0b7212 */ /* 0x000fe400078e33ff */
[-C--:B------:R-:W-:Y:S01]  /*0a00*/  SHF.R.U32.HI R5, RZ, R24.reuse, R5 ;  /* 0x00000018ff057219 */ /* 0x080fe20000011605 */
[----:B------:R-:W0:Y:S01]  /*0a10*/  LDC R21, c[0x0][0x638] ;  /* 0x00018e00ff157b82 */ /* 0x000e220000000800 */
[----:B------:R-:W-:Y:S01]  /*0a20*/  SHF.L.U32 R10, R7, R24, RZ ;  /* 0x00000018070a7219 */ /* 0x000fe200000006ff */
[----:B------:R-:W-:-:S06]  /*0a30*/  IMAD.MOV.U32 R4, RZ, RZ, R30 ;  /* 0x000000ffff047224 */ /* 0x000fcc00078e001e */
[----:B------:R-:W0:Y:S01]  /*0a40*/  LDC R152, c[0x0][0x610] ;  /* 0x00018400ff987b82 */ /* 0x000e220000000800 */
[----:B---34-:R-:W-:Y:S05]  /*0a50*/  @!P0 BRA `(.L_x_6) ;  /* 0x0000000000288947 */ /* 0x018fea0003800000 */
[----:B------:R-:W3:Y:S02]  /*0a60*/  LDC R9, c[0x0][0x64c] ;  /* 0x00019300ff097b82 */ /* 0x000ee40000000800 */
[----:B---3--:R-:W-:-:S05]  /*0a70*/  IADD3 R9, P0, R30, R9, RZ ;  /* 0x000000091e097210 */ /* 0x008fca0007f1e0ff */
        /* <DEDUP_REMOVED lines=8> */
.L_x_6:
[----:B-1----:R-:W-:Y:S01]  /*0b00*/  SHF.R.U64 R4, R4, R15, R5 ;  /* 0x0000000f04047219 */ /* 0x002fe20000001205 */
[----:B--2---:R-:W-:Y:S01]  /*0b10*/  VIADD R5, R22, 0xffffffff ;  /* 0xffffffff16057836 */ /* 0x004fe20000000000 */
[----:B------:R-:W-:Y:S01]  /*0b20*/  LOP3.LUT R11, R28, R11, RZ, 0xc0, !PT ;  /* 0x0000000b1c0b7212 */ /* 0x000fe200078ec0ff */
[----:B------:R-:W-:Y:S02]  /*0b30*/  IMAD.MOV R12, RZ, RZ, -R12 ;  /* 0x000000ffff0c7224 */ /* 0x000fe400078e0a0c */
[----:B------:R-:W-:Y:S01]  /*0b40*/  IMAD.MOV R6, RZ, RZ, -R4 ;  /* 0x000000ffff067224 */ /* 0x000fe200078e0a04 */
[----:B------:R-:W-:Y:S01]  /*0b50*/  LOP3.LUT R5, R20, R5, RZ, 0xc0, !PT ;  /* 0x0000000514057212 */ /* 0x000fe200078ec0ff */
[----:B------:R-:W-:Y:S02]  /*0b60*/  @P3 IMAD R0, R14, R12, R3 ;  /* 0x0000000c0e003224 */ /* 0x000fe400078e0203 */
[----:B------:R-:W-:Y:S02]  /*0b70*/  IMAD R11, R10, R4, R11 ;  /* 0x000000040a0b7224 */ /* 0x000fe400078e020b */
[----:B0-----:R-:W-:-:S02]  /*0b80*/  IMAD R3, R6, R21, R30 ;  /* 0x0000001506037224 */ /* 0x001fc400078e021e */
[----:B------:R-:W-:Y:S02]  /*0b90*/  IMAD R152, R11, R152, R0 ;  /* 0x000000980b987224 */ /* 0x000fe400078e0200 */
[----:B------:R-:W-:Y:S02]  /*0ba0*/  IMAD R3, R3, R22, R5 ;  /* 0x0000001603037224 */ /* 0x000fe400078e0205 */
[----:B------:R-:W-:Y:S02]  /*0bb0*/  IMAD.MOV.U32 R0, RZ, RZ, 0x1 ;  /* 0x00000001ff007424 */ /* 0x000fe400078e00ff */
[----:B------:R-:W-:Y:S01]  /*0bc0*/  IMAD.MOV.U32 R22, RZ, RZ, R25 ;  /* 0x000000ffff167224 */ /* 0x000fe200078e0019 */
[----:B------:R-:W-:Y:S02]  /*0bd0*/  SEL R23, R3, R152, !P3 ;  /* 0x0000009803177207 */ /* 0x000fe40005800000 */
[----:B------:R-:W-:-:S07]  /*0be0*/  SEL R152, R152, R3, !P3 ;  /* 0x0000000398987207 */ /* 0x000fce0005800000 */
.L_x_4:
[----:B------:R-:W-:-:S08]  /*0bf0*/  NOP ;  /* 0x0000000000007918 */ /* 0x000fd00000000000 */
[----:B------:R-:W0:Y:S02]  /*0c00*/  USETMAXREG.TRY_ALLOC.CTAPOOL UP0, 0xe8 ;  /* 0x000000e8000079c8 */ /* 0x000e240008000600 */
[----:B0-----:R-:W-:-:S13]  /*0c10*/  PLOP3.LUT P0, PT, PT, PT, UP0, 0x80, 0x0 ;  /* 0x000000000000781c */ /* 0x001fda0003f0f008 */
[----:B------:R-:W-:Y:S05]  /*0c20*/  @!P0 BRA `(.L_x_4) ;  /* 0xfffffffc00f08947 */ /* 0x000fea000383ffff */
[----:B------:R-:W-:Y:S01]  /*0c30*/  ULDC.64 UR4, c[0x0][0x598] ;  /* 0x0001660000047ab9 */ /* 0x000fe20000000a00 */
[----:B------:R-:W-:Y:S01]  /*0c40*/  ULDC.64 UR36, c[0x0][0x208] ;  /* 0x0000820000247ab9 */ /* 0x000fe20000000a00 */
[----:B------:R-:W-:-:S04]  /*0c50*/  ISETP.NE.U32.AND P0, PT, RZ, UR4, PT ;  /* 0x00000004ff007c0c */ /* 0x000fc8000bf05070 */
[----:B------:R-:W-:-:S13]  /*0c60*/  ISETP.NE.AND.EX P0, PT, RZ, UR5, PT, P0 ;  /* 0x00000005ff007c0c */ /* 0x000fda000bf05300 */
[----:B------:R-:W-:Y:S05]  /*0c70*/  @!P0 BRA `(.L_x_7) ;  /* 0x00000000001c8947 */ /* 0x000fea0003800000 */
[----:B------:R-:W0:Y:S02]  /*0c80*/  LDC.64 R4, c[0x0][0x598] ;  /* 0x00016600ff047b82 */ /* 0x000e240000000a00 */
[----:B0-----:R-:W2:Y:S02]  /*0c90*/  LDG.E.64 R4, desc[UR36][R4.64] ;  /* 0x0000002404047981 */ /* 0x001ea4000c1e1b00 */
[----:B--2---:R-:W-:-:S04]  /*0ca0*/  ISETP.NE.U32.AND P0, PT, R4, RZ, PT ;  /* 0x000000ff0400720c */ /* 0x004fc80003f05070 */
[----:B------:R-:W-:-:S13]  /*0cb0*/  ISETP.NE.AND.EX P0, PT, R5, RZ, PT, P0 ;  /* 0x000000ff0500720c */ /* 0x000fda0003f05300 */
[----:B------:R-:W-:Y:S05]  /*0cc0*/  @!P0 BRA `(.L_x_7) ;  /* 0x0000000000088947 */ /* 0x000fea0003800000 */
[----:B------:R0:W5:Y:S01]  /*0cd0*/  LD.E R153, desc[UR36][R4.64] ;  /* 0x0000002404997980 */ /* 0x000162000c101900 */
[----:B------:R-:W-:Y:S05]  /*0ce0*/  BRA `(.L_x_8) ;  /* 0x0000000000247947 */ /* 0x000fea0003800000 */
.L_x_7:
[----:B------:R-:W-:Y:S02]  /*0cf0*/  ULDC.64 UR4, c[0x0][0x588] ;  /* 0x0001620000047ab9 */ /* 0x000fe40000000a00 */
[----:B------:R-:W-:-:S04]  /*0d00*/  ISETP.NE.U32.AND P0, PT, RZ, UR4, PT ;  /* 0x00000004ff007c0c */ /* 0x000fc8000bf05070 */
[----:B------:R-:W-:-:S13]  /*0d10*/  ISETP.NE.AND.EX P0, PT, RZ, UR5, PT, P0 ;  /* 0x00000005ff007c0c */ /* 0x000fda000bf05300 */
[----:B------:R-:W-:Y:S05]  /*0d20*/  @!P0 BRA `(.L_x_9) ;  /* 0x00000000000c8947 */ /* 0x000fea0003800000 */
[----:B------:R-:W0:Y:S02]  /*0d30*/  LDC.64 R4, c[0x0][0x588] ;  /* 0x00016200ff047b82 */ /* 0x000e240000000a00 */
[----:B0-----:R1:W5:Y:S01]  /*0d40*/  LDG.E R153, desc[UR36][R4.64] ;  /* 0x0000002404997981 */ /* 0x001362000c1e1900 */
[----:B------:R-:W-:Y:S05]  /*0d50*/  BRA `(.L_x_8) ;  /* 0x0000000000087947 */ /* 0x000fea0003800000 */
.L_x_9:
[----:B------:R-:W-:Y:S02]  /*0d60*/  ULDC UR4, c[0x0][0x580] ;  /* 0x0001600000047ab9 */ /* 0x000fe40000000800 */
[----:B------:R-:W-:-:S07]  /*0d70*/  IMAD.U32 R153, RZ, RZ, UR4 ;  /* 0x00000004ff997e24 */ /* 0x000fce000f8e00ff */
.L_x_8:
[----:B------:R-:W-:Y:S02]  /*0d80*/  ULDC.64 UR4, c[0x0][0x5a0] ;  /* 0x0001680000047ab9 */ /* 0x000fe40000000a00 */
[----:B------:R-:W-:-:S04]  /*0d90*/  ISETP.NE.U32.AND P0, PT, RZ, UR4, PT ;  /* 0x00000004ff007c0c */ /* 0x000fc8000bf05070 */
[----:B------:R-:W-:-:S13]  /*0da0*/  ISETP.NE.AND.EX P0, PT, RZ, UR5, PT, P0 ;  /* 0x00000005ff007c0c */ /* 0x000fda000bf05300 */
[----:B------:R-:W-:Y:S05]  /*0db0*/  @!P0 BRA `(.L_x_10) ;  /* 0x00000000001c8947 */ /* 0x000fea0003800000 */
[----:B01----:R-:W0:Y:S02]  /*0dc0*/  LDC.64 R4, c[0x0][0x5a0] ;  /* 0x00016800ff047b82 */ /* 0x003e240000000a00 */
[----:B0-----:R-:W2:Y:S02]  /*0dd0*/  LDG.E.64 R4, desc[UR36][R4.64] ;  /* 0x0000002404047981 */ /* 0x001ea4000c1e1b00 */
[----:B--2---:R-:W-:-:S04]  /*0de0*/  ISETP.NE.U32.AND P0, PT, R4, RZ, PT ;  /* 0x000000ff0400720c */ /* 0x004fc80003f05070 */
[----:B------:R-:W-:-:S13]  /*0df0*/  ISETP.NE.AND.EX P0, PT, R5, RZ, PT, P0 ;  /* 0x000000ff0500720c */ /* 0x000fda0003f05300 */
[----:B------:R-:W-:Y:S05]  /*0e00*/  @!P0 BRA `(.L_x_10) ;  /* 0x0000000000088947 */ /* 0x000fea0003800000 */
[----:B------:R0:W5:Y:S01]  /*0e10*/  LD.E R154, desc[UR36][R4.64] ;  /* 0x00000024049a7980 */ /* 0x000162000c101900 */
[----:B------:R-:W-:Y:S05]  /*0e20*/  BRA `(.L_x_11) ;  /* 0x0000000000247947 */ /* 0x000fea0003800000 */
.L_x_10:
[----:B------:R-:W-:Y:S02]  /*0e30*/  ULDC.64 UR4, c[0x0][0x590] ;  /* 0x0001640000047ab9 */ /* 0x000fe40000000a00 */
[----:B------:R-:W-:-:S04]  /*0e40*/  ISETP.NE.U32.AND P0, PT, RZ, UR4, PT ;  /* 0x00000004ff007c0c */ /* 0x000fc8000bf05070 */
[----:B------:R-:W-:-:S13]  /*0e50*/  ISETP.NE.AND.EX P0, PT, RZ, UR5, PT, P0 ;  /* 0x00000005ff007c0c */ /* 0x000fda000bf05300 */
[----:B------:R-:W-:Y:S05]  /*0e60*/  @!P0 BRA `(.L_x_12) ;  /* 0x00000000000c8947 */ /* 0x000fea0003800000 */
[----:B------:R-:W2:Y:S02]  /*0e70*/  LDC.64 R154, c[0x0][0x590] ;  /* 0x00016400ff9a7b82 */ /* 0x000ea40000000a00 */
[----:B--2---:R2:W5:Y:S01]  /*0e80*/  LDG.E R154, desc[UR36][R154.64] ;  /* 0x000000249a9a7981 */ /* 0x004562000c1e1900 */
[----:B------:R-:W-:Y:S05]  /*0e90*/  BRA `(.L_x_11) ;  /* 0x0000000000087947 */ /* 0x000fea0003800000 */
.L_x_12:
[----:B------:R-:W-:Y:S02]  /*0ea0*/  ULDC UR4, c[0x0][0x584] ;  /* 0x0001610000047ab9 */ /* 0x000fe40000000800 */
[----:B------:R-:W-:-:S07]  /*0eb0*/  IMAD.U32 R154, RZ, RZ, UR4 ;  /* 0x00000004ff9a7e24 */ /* 0x000fce000f8e00ff */
.L_x_11:
[----:B------:R-:W-:-:S13]  /*0ec0*/  LOP3.LUT P0, RZ, R0, 0xff, RZ, 0xc0, !PT ;  /* 0x000000ff00ff7812 */ /* 0x000fda000780c0ff */
[----:B------:R-:W-:Y:S05]  /*0ed0*/  @!P0 EXIT ;  /* 0x000000000000894d */ /* 0x000fea0003800000 */
[----:B------:R-:W-:Y:S01]  /*0ee0*/  ULDC UR4, c[0x0][0x28c] ;  /* 0x0000a30000047ab9 */ /* 0x000fe20000000800 */
[----:B------:R-:W-:Y:S01]  /*0ef0*/  UMOV UR38, URZ ;  /* 0x0000003f00267c82 */ /* 0x000fe20008000000 */
[----:B------:R-:W-:Y:S01]  /*0f00*/  UIADD3 UR4, UR4, 0x3f, URZ ;  /* 0x0000003f04047890 */ /* 0x000fe2000fffe03f */
[----:B------:R-:W-:-:S03]  /*0f10*/  UMOV UR39, URZ ;  /* 0x0000003f00277c82 */ /* 0x000fc60008000000 */
[----:B------:R-:W-:-:S04]  /*0f20*/  USHF.R.S32.HI UR5, URZ, 0x1f, UR4 ;  /* 0x0000001f3f057899 */ /* 0x000fc80008011404 */
[----:B------:R-:W-:-:S04]  /*0f30*/  ULEA.HI UR5, UR5, UR4, URZ, 0x6 ;  /* 0x0000000405057291 */ /* 0x000fc8000f8f303f */
[----:B------:R-:W-:-:S12]  /*0f40*/  USHF.R.S32.HI UR40, URZ, 0x6, UR5 ;  /* 0x000000063f287899 */ /* 0x000fd80008011405 */
.L_x_290:
[----:B------:R-:W-:Y:S01]  /*0f50*/  LOP3.LUT R0, R18, 0x80, RZ, 0xc0, !PT ;  /* 0x0000008012007812 */ /* 0x000fe200078ec0ff */
[----:B------:R-:W3:Y:S01]  /*0f60*/  S2UR UR7, SR_CgaCtaId ;  /* 0x00000000000779c3 */ /* 0x000ee20000008800 */
[----:B------:R-:W-:Y:S02]  /*0f70*/  UMOV UR6, 0x400 ;  /* 0x0000040000067882 */ /* 0x000fe40000000000 */
[----:B------:R-:W-:-:S06]  /*0f80*/  SHF.R.U32.HI R0, RZ, 0x7, R0 ;  /* 0x00000007ff007819 */ /* 0x000fcc0000011600 */
[----:B----4-:R-:W4:Y:S01]  /*0f90*/  SHFL.IDX PT, R0, R0, RZ, 0x1f ;  /* 0x00001fff00007589 */ /* 0x010f2200000e0000 */
[----:B---3--:R-:W-:Y:S01]  /*0fa0*/  ULEA UR6, UR7, UR6, 0x18 ;  /* 0x0000000607067291 */ /* 0x008fe2000f8ec03f */
[----:B----4-:R-:W-:-:S13]  /*0fb0*/  R2UR UR4, R0 ;  /* 0x00000000000472ca */ /* 0x010fda00000e0000 */
[----:B------:R-:W-:-:S04]  /*0fc0*/  ULEA.HI UR5, UR4, UR4, URZ, 0x1 ;  /* 0x0000000404057291 */ /* 0x000fc8000f8f083f */
[----:B------:R-:W-:-:S04]  /*0fd0*/  ULOP3.LUT UR5, UR5, 0xffffe, URZ, 0xc0, !UPT ;  /* 0x000ffffe05057892 */ /* 0x000fc8000f8ec03f */
[----:B------:R-:W-:-:S03]  /*0fe0*/  UIADD3 UR5, UR4, -UR5, URZ ;  /* 0x8000000504057290 */ /* 0x000fc6000fffe03f */
[----:B------:R-:W-:Y:S01]  /*0ff0*/  ULDC UR4, c[0x0][0x28c] ;  /* 0x0000a30000047ab9 */ /* 0x000fe20000000800 */
[----:B------:R-:W-:Y:S01]  /*1000*/  ULEA UR5, UR5, UR6, 0xc ;  /* 0x0000000605057291 */ /* 0x000fe2000f8e603f */
[----:B------:R-:W-:-:S03]  /*1010*/  ISETP.LT.AND P0, PT, RZ, UR4, PT ;  /* 0x00000004ff007c0c */ /* 0x000fc6000bf01270 */
[----:B------:R-:W-:-:S04]  /*1020*/  UIADD3 UR5, UR5, 0x100, URZ ;  /* 0x0000010005057890 */ /* 0x000fc8000fffe03f */
[----:B------:R-:W-:-:S04]  /*1030*/  USHF.R.U32.HI UR5, URZ, 0x4, UR5 ;  /* 0x000000043f057899 */ /* 0x000fc80008011605 */
[----:B------:R-:W-:-:S04]  /*1040*/  ULOP3.LUT UR5, UR5, 0x3fff, URZ, 0xc0, !UPT ;  /* 0x00003fff05057892 */ /* 0x000fc8000f8ec03f */
[----:B------:R-:W-:Y:S01]  /*1050*/  ULOP3.LUT UR41, UR5, 0x10000, URZ, 0xfc, !UPT ;  /* 0x0001000005297892 */ /* 0x000fe2000f8efc3f */
[----:B01----:R-:W-:Y:S11]  /*1060*/  @P0 BRA `(.L_x_13) ;  /* 0x0000000000400947 */ /* 0x003ff60003800000 */
[----:B------:R-:W-:Y:S01]  /*1070*/  MOV R0, 0x0 ;  /* 0x0000000000007802 */ /* 0x000fe20000000f00 */
[----:B------:R-:W-:Y:S01]  /*1080*/  ULDC.64 UR4, c[0x4][0x68] ;  /* 0x01001a0000047ab9 */ /* 0x000fe20000000a00 */
[----:B------:R-:W-:Y:S01]  /*1090*/  ULDC.64 UR6, c[0x4][0x8] ;  /* 0x0100020000067ab9 */ /* 0x000fe20000000a00 */
[----:B01----:R-:W-:Y:S01]  /*10a0*/  IMAD.U32 R4, RZ, RZ, UR4 ;  /* 0x00000004ff047e24 */ /* 0x003fe2000f8e00ff */
[----:B------:R0:W1:Y:S01]  /*10b0*/  LDC.64 R14, c[0x4][R0] ;  /* 0x01000000000e7b82 */ /* 0x0000620000000a00 */
[----:B------:R-:W-:Y:S01]  /*10c0*/  IMAD.U32 R5, RZ, RZ, UR5 ;  /* 0x00000005ff057e24 */ /* 0x000fe2000f8e00ff */
[----:B------:R-:W-:Y:S01]  /*10d0*/  ULDC.64 UR4, c[0x4][0x70] ;  /* 0x01001c0000047ab9 */ /* 0x000fe20000000a00 */
[----:B------:R-:W-:Y:S02]  /*10e0*/  IMAD.U32 R10, RZ, RZ, UR6 ;  /* 0x00000006ff0a7e24 */ /* 0x000fe4000f8e00ff */
[----:B------:R-:W-:Y:S02]  /*10f0*/  IMAD.U32 R6, RZ, RZ, UR4 ;  /* 0x00000004ff067e24 */ /* 0x000fe4000f8e00ff */
[----:B------:R-:W-:-:S02]  /*1100*/  IMAD.U32 R7, RZ, RZ, UR5 ;  /* 0x00000005ff077e24 */ /* 0x000fc4000f8e00ff */
[----:B------:R-:W-:Y:S02]  /*1110*/  IMAD.U32 R11, RZ, RZ, UR7 ;  /* 0x00000007ff0b7e24 */ /* 0x000fe4000f8e00ff */
[----:B------:R-:W-:Y:S02]  /*1120*/  IMAD.MOV.U32 R8, RZ, RZ, 0x1e1 ;  /* 0x000001e1ff087424 */ /* 0x000fe400078e00ff */
[----:B------:R-:W-:Y:S02]  /*1130*/  IMAD.MOV.U32 R12, RZ, RZ, 0x1 ;  /* 0x00000001ff0c7424 */ /* 0x000fe400078e00ff */
[----:B0-----:R-:W-:-:S07]  /*1140*/  IMAD.MOV.U32 R13, RZ, RZ, RZ ;  /* 0x000000ffff0d7224 */ /* 0x001fce00078e00ff */
[----:B------:R-:W-:-:S07]  /*1150*/  LEPC R20, `(.L_x_13) ;  /* 0x000000001014794e */ /* 0x000fce0000000000 */
[----:B-12--5:R-:W-:Y:S05]  /*1160*/  CALL.ABS.NOINC R14 ;  /* 0x000000000e007343 */ /* 0x026fea0003c00000 */
.L_x_13:
[----:B------:R-:W-:-:S04]  /*1170*/  LOP3.LUT R0, R19, 0x1, RZ, 0xfc, !PT ;  /* 0x0000000113007812 */ /* 0x000fc800078efcff */
[----:B------:R-:W-:-:S13]  /*1180*/  ISETP.NE.AND P0, PT, R0, 0x3, PT ;  /* 0x000000030000780c */ /* 0x000fda0003f05270 */
[----:B------:R-:W-:Y:S05]  /*1190*/  @!P0 BRA `(.L_x_14) ;  /* 0x0000000000048947 */ /* 0x000fea0003800000 */
[----:B------:R-:W-:Y:S01]  /*11a0*/  BPT.TRAP 0x1 ;  /* 0x000000040000795c */ /* 0x000fe20000300000 */
.L_x_14:
[----:B------:R-:W3:Y:S01]  /*11b0*/  S2UR UR5, SR_CgaCtaId ;  /* 0x00000000000579c3 */ /* 0x000ee20000008800 */
[----:B------:R-:W-:Y:S01]  /*11c0*/  UMOV UR4, 0x400 ;  /* 0x0000040000047882 */ /* 0x000fe20000000000 */
[----:B------:R-:W-:Y:S02]  /*11d0*/  IMAD.U32 R0, RZ, RZ, UR38 ;  /* 0x00000026ff007e24 */ /* 0x000fe4000f8e00ff */
[----:B------:R-:W-:-:S03]  /*11e0*/  IMAD.U32 R3, RZ, RZ, UR39 ;  /* 0x00000027ff037e24 */ /* 0x000fc6000f8e00ff */
[----:B------:R-:W-:Y:S01]  /*11f0*/  SHF.L.U32 R0, R0, 0x1f, RZ ;  /* 0x0000001f00007819 */ /* 0x000fe200000006ff */
[----:B---3--:R-:W-:-:S06]  /*1200*/  ULEA UR4, UR5, UR4, 0x18 ;  /* 0x0000000405047291 */ /* 0x008fcc000f8ec03f */
[----:B------:R-:W-:-:S04]  /*1210*/  IMAD.U32 R6, RZ, RZ, UR4 ;  /* 0x00000004ff067e24 */ /* 0x000fc8000f8e00ff */
[----:B------:R-:W-:-:S04]  /*1220*/  IMAD R3, R3, 0x8, R6 ;  /* 0x0000000803037824 */ /* 0x000fc800078e0206 */
[----:B------:R3:W4:Y:S01]  /*1230*/  SYNCS.PHASECHK.TRANS64.TRYWAIT P1, [R3+URZ], R0 ;  /* 0x00000000030075a7 */ /* 0x000722000802017f */
[----:B------:R-:W-:Y:S05]  /*1240*/  @!P0 BRA `(.L_x_15) ;  /* 0x0000000000048947 */ /* 0x000fea0003800000 */
[----:B------:R-:W-:Y:S01]  /*1250*/  BPT.TRAP 0x1 ;  /* 0x000000040000795c */ /* 0x000fe20000300000 */
.L_x_15:
[----:B----4-:R-:W-:Y:S05]  /*1260*/  @P1 BRA `(.L_x_16) ;  /* 0x0000000000081947 */ /* 0x010fea0003800000 */
[----:B------:R-:W4:Y:S02]  /*1270*/  SYNCS.PHASECHK.TRANS64.TRYWAIT P1, [R3+URZ], R0 ;  /* 0x00000000030075a7 */ /* 0x000f24000802017f */
[----:B----4-:R-:W-:Y:S05]  /*1280*/  @!P1 BRA `(.L_x_17) ;  /* 0x0000008800ec9947 */ /* 0x010fea0003800000 */
.L_x_16:
[----:B------:R-:W-:-:S04]  /*1290*/  UISETP.LT.AND UP0, UPT, UR40, 0x1, UPT ;  /* 0x000000012800788c */ /* 0x000fc8000bf01270 */
[----:B------:R-:W-:-:S06]  /*12a0*/  USEL UR4, UR40, 0x1, UP0 ;  /* 0x0000000128047887 */ /* 0x000fcc0008000000 */
[----:B---34-:R-:W-:Y:S01]  /*12b0*/  IMAD.U32 R0, RZ, RZ, UR4 ;  /* 0x00000004ff007e24 */ /* 0x018fe2000f8e00ff */
[----:B------:R-:W-:Y:S05]  /*12c0*/  WARPSYNC.ALL ;  /* 0x0000000000007948 */ /* 0x000fea0003800000 */
[----:B------:R-:W-:-:S04]  /*12d0*/  IADD3 R0, -R0, UR40, RZ ;  /* 0x0000002800007c10 */ /* 0x000fc8000fffe1ff */
[----:B------:R-:W-:Y:S02]  /*12e0*/  ISETP.GE.AND P1, PT, R0, 0x1, PT ;  /* 0x000000010000780c */ /* 0x000fe40003f26270 */
[----:B------:R-:W-:Y:S01]  /*12f0*/  R2UR UR4, R6 ;  /* 0x00000000060472ca */ /* 0x000fe200000e0000 */
[----:B------:R-:W-:Y:S01]  /*1300*/  ULEA UR5, UR39, UR41, 0xa ;  /* 0x0000002927057291 */ /* 0x000fe2000f8e503f */
[----:B------:R-:W-:Y:S01]  /*1310*/  WARPGROUP.ARRIVE ;  /* 0x00000000000079c5 */ /* 0x000fe20000000000 */
[----:B------:R-:W-:Y:S01]  /*1320*/  UMOV UR9, 0x80000020 ;  /* 0x8000002000097882 */ /* 0x000fe20000000000 */
[----:B------:R-:W-:-:S04]  /*1330*/  UMOV UR11, 0x80000020 ;  /* 0x80000020000b7882 */ /* 0x000fc80000000000 */
[----:B------:R-:W-:-:S05]  /*1340*/  UMOV UR8, UR5 ;  /* 0x0000000500087c82 */ /* 0x000fca0008000000 */
[----:B------:R-:W-:-:S04]  /*1350*/  UIADD3 UR4, UR4, 0x14100, URZ ;  /* 0x0001410004047890 */ /* 0x000fc8000fffe03f */
[----:B------:R-:W-:-:S04]  /*1360*/  USHF.R.U32.HI UR4, URZ, 0x4, UR4 ;  /* 0x000000043f047899 */ /* 0x000fc80008011604 */
[----:B------:R-:W-:-:S04]  /*1370*/  ULOP3.LUT UR4, UR4, 0x3fff, URZ, 0xc0, !UPT ;  /* 0x00003fff04047892 */ /* 0x000fc8000f8ec03f */
[----:B------:R-:W-:-:S04]  /*1380*/  ULOP3.LUT UR4, UR4, 0x10000, URZ, 0xfc, !UPT ;  /* 0x0001000004047892 */ /* 0x000fc8000f8efc3f */
[----:B------:R-:W-:-:S07]  /*1390*/  ULEA UR6, UR39, UR4, 0x9 ;  /* 0x0000000427067291 */ /* 0x000fce000f8e483f */
[----:B------:R-:W-:Y:S02]  /*13a0*/  UMOV UR10, UR6 ;  /* 0x00000006000a7c82 */ /* 0x000fe40008000000 */
[----:B------:R-:W-:Y:S01]  /*13b0*/  IGMMA.64x128x32.S8.S8 R88, gdesc[UR8], RZ, !UPT, gsb0 ;  /* 0x03600000085879f1 */ /* 0x000fe2000c0410ff */
[----:B------:R-:W-:Y:S01]  /*13c0*/  UIADD3 UR8, UR5, 0x200, URZ ;  /* 0x0000020005087890 */ /* 0x000fe2000fffe03f */
[----:B------:R-:W-:Y:S01]  /*13d0*/  UMOV UR9, 0x80000020 ;  /* 0x8000002000097882 */ /* 0x000fe20000000000 */
[----:B------:R-:W-:Y:S02]  /*13e0*/  WARPGROUP.DEPBAR.LE gsb0, 0x0 ;  /* 0x00008000000079c5 */ /* 0x000fe40000010000 */
[----:B------:R-:W-:-:S06]  /*13f0*/  WARPGROUP.ARRIVE ;  /* 0x00000000000079c5 */ /* 0x000fcc0000000000 */
[----:B------:R-:W-:Y:S01]  /*1400*/  IGMMA.64x128x32.S8.S8 R24, gdesc[UR8], RZ, !UPT, gsb0 ;  /* 0x03600000081879f1 */ /* 0x000fe2000c0410ff */
[----:B------:R-:W-:Y:S02]  /*1410*/  UIADD3 UR8, UR5, 0x2, URZ ;  /* 0x0000000205087890 */ /* 0x000fe4000fffe03f */
[----:B------:R-:W-:Y:S01]  /*1420*/  UIADD3 UR10, UR6, 0x2, URZ ;  /* 0x00000002060a7890 */ /* 0x000fe2000fffe03f */
[----:B------:R-:W-:Y:S01]  /*1430*/  UMOV UR9, 0x80000020 ;  /* 0x8000002000097882 */ /* 0x000fe20000000000 */
[----:B------:R-:W-:Y:S01]  /*1440*/  UMOV UR11, 0x80000020 ;  /* 0x80000020000b7882 */ /* 0x000fe20000000000 */
[----:B------:R-:W-:Y:S02]  /*1450*/  WARPGROUP.DEPBAR.LE gsb0, 0x0 ;  /* 0x00008000000079c5 */ /* 0x000fe40000010000 */
[----:B------:R-:W-:-:S06]  /*1460*/  WARPGROUP.ARRIVE ;  /* 0x00000000000079c5 */ /* 0x000fcc0000000000 */
[----:B------:R-:W-:Y:S01]  /*1470*/  IGMMA.64x128x32.S8.S8 R88, gdesc[UR8], R88, gsb0 ;  /* 0x03600000085879f1 */ /* 0x000fe20008041058 */
[----:B------:R-:W-:Y:S01]  /*1480*/  UIADD3 UR8, UR5, 0x202, URZ ;  /* 0x0000020205087890 */ /* 0x000fe2000fffe03f */
[----:B------:R-:W-:Y:S01]  /*1490*/  UMOV UR9, 0x80000020 ;  /* 0x8000002000097882 */ /* 0x000fe20000000000 */
[----:B------:R-:W-:Y:S02]  /*14a0*/  WARPGROUP.DEPBAR.LE gsb0, 0x0 ;  /* 0x00008000000079c5 */ /* 0x000fe40000010000 */
[----:B------:R-:W-:-:S06]  /*14b0*/  WARPGROUP.ARRIVE ;  /* 0x00000000000079c5 */ /* 0x000fcc0000000000 */
[----:B------:R-:W-:Y:S03]  /*14c0*/  IGMMA.64x128x32.S8.S8 R24, gdesc[UR8], R24, gsb0 ;  /* 0x03600000081879f1 */ /* 0x000fe60008041018 */
[----:B------:R-:W-:Y:S02]  /*14d0*/  WARPGROUP.DEPBAR.LE gsb0, 0x0 ;  /* 0x00008000000079c5 */ /* 0x000fe40000010000 */
[----:B------:R-:W-:Y:S05]  /*14e0*/  @!P1 BRA `(.L_x_18) ;  /* 0x0000000400109947 */ /* 0x000fea0003800000 */
[----:B------:R-:W-:Y:S02]  /*14f0*/  UIADD3 UR5, UR39, 0x1, URZ ;  /* 0x0000000127057890 */ /* 0x000fe4000fffe03f */
[----:B------:R-:W-:Y:S02]  /*1500*/  IMAD.U32 R3, RZ, RZ, UR39 ;  /* 0x00000027ff037e24 */ /* 0x000fe4000f8e00ff */
[----:B------:R-:W-:-:S04]  /*1510*/  UISETP.NE.AND UP0, UPT, UR5, 0x5, UPT ;  /* 0x000000050500788c */ /* 0x000fc8000bf05270 */
[----:B------:R-:W-:Y:S02]  /*1520*/  USEL UR6, URZ, 0x1, UP0 ;  /* 0x000000013f067887 */ /* 0x000fe40008000000 */
[----:B------:R-:W-:Y:S02]  /*1530*/  USEL UR5, UR5, URZ, UP0 ;  /* 0x0000003f05057287 */ /* 0x000fe40008000000 */
[----:B------:R-:W-:-:S06]  /*1540*/  ULOP3.LUT UR6, UR38, UR6, URZ, 0x3c, !UPT ;  /* 0x0000000626067292 */ /* 0x000fcc000f8e3c3f */
[----:B------:R-:W-:-:S07]  /*1550*/  IMAD.U32 R7, RZ, RZ, UR6 ;  /* 0x00000006ff077e24 */ /* 0x000fce000f8e00ff */
.L_x_25:
[----:B------:R-:W-:Y:S05]  /*1560*/  @!P0 BRA `(.L_x_19) ;  /* 0x0000000000048947 */ /* 0x000fea0003800000 */
[----:B------:R-:W-:Y:S01]  /*1570*/  BPT.TRAP 0x1 ;  /* 0x000000040000795c */ /* 0x000fe20000300000 */
.L_x_19:
[----:B------:R-:W3:Y:S01]  /*1580*/  S2UR UR7, SR_CgaCtaId ;  /* 0x00000000000779c3 */ /* 0x000ee20000008800 */
[----:B------:R-:W-:Y:S01]  /*1590*/  UMOV UR6, 0x400 ;  /* 0x0000040000067882 */ /* 0x000fe20000000000 */
[----:B01----:R-:W-:Y:S01]  /*15a0*/  IMAD.U32 R5, RZ, RZ, UR5 ;  /* 0x00000005ff057e24 */ /* 0x003fe2000f8e00ff */
[----:B------:R-:W-:Y:S01]  /*15b0*/  SHF.L.U32 R4, R7, 0x1f, RZ ;  /* 0x0000001f07047819 */ /* 0x000fe200000006ff */
[----:B---3--:R-:W-:-:S06]  /*15c0*/  ULEA UR6, UR7, UR6, 0x18 ;  /* 0x0000000607067291 */ /* 0x008fcc000f8ec03f */
[----:B------:R-:W-:-:S04]  /*15d0*/  IMAD.U32 R6, RZ, RZ, UR6 ;  /* 0x00000006ff067e24 */ /* 0x000fc8000f8e00ff */
[----:B------:R-:W-:-:S04]  /*15e0*/  IMAD R5, R5, 0x8, R6 ;  /* 0x0000000805057824 */ /* 0x000fc800078e0206 */
[----:B------:R0:W1:Y:S01]  /*15f0*/  SYNCS.PHASECHK.TRANS64.TRYWAIT P1, [R5+URZ], R4 ;  /* 0x00000004050075a7 */ /* 0x000062000802017f */
[----:B------:R-:W-:Y:S05]  /*1600*/  @!P0 BRA `(.L_x_20) ;  /* 0x0000000000048947 */ /* 0x000fea0003800000 */
[----:B------:R-:W-:Y:S01]  /*1610*/  BPT.TRAP 0x1 ;  /* 0x000000040000795c */ /* 0x000fe20000300000 */
.L_x_20:
[----:B-1----:R-:W-:Y:S05]  /*1620*/  @P1 BRA `(.L_x_21) ;  /* 0x0000000000081947 */ /* 0x002fea0003800000 */
[----:B------:R-:W1:Y:S02]  /*1630*/  SYNCS.PHASECHK.TRANS64.TRYWAIT P1, [R5+URZ], R4 ;  /* 0x00000004050075a7 */ /* 0x000e64000802017f */
[----:B-1----:R-:W-:Y:S05]  /*1640*/  @!P1 BRA `(.L_x_22) ;  /* 0x0000008800109947 */ /* 0x002fea0003800000 */
.L_x_21:
[----:B------:R-:W-:Y:S01]  /*1650*/  ULEA UR6, UR5, UR41, 0xa ;  /* 0x0000002905067291 */ /* 0x000fe2000f8e503f */
[----:B------:R-:W-:Y:S01]  /*1660*/  WARPGROUP.ARRIVE ;  /* 0x00000000000079c5 */ /* 0x000fe20000000000 */
[----:B------:R-:W-:Y:S01]  /*1670*/  ULEA UR7, UR5, UR4, 0x9 ;  /* 0x0000000405077291 */ /* 0x000fe2000f8e483f */
[----:B------:R-:W-:Y:S01]  /*1680*/  UMOV UR9, 0x80000020 ;  /* 0x8000002000097882 */ /* 0x000fe20000000000 */
[----:B------:R-:W-:-:S03]  /*1690*/  UMOV UR11, 0x80000020 ;  /* 0x80000020000b7882 */ /* 0x000fc60000000000 */
[----:B------:R-:W-:Y:S02]  /*16a0*/  UMOV UR8, UR6 ;  /* 0x0000000600087c82 */ /* 0x000fe40008000000 */
[----:B------:R-:W-:Y:S02]  /*16b0*/  UMOV UR10, UR7 ;  /* 0x00000007000a7c82 */ /* 0x000fe40008000000 */
[----:B------:R-:W-:Y:S01]  /*16c0*/  IGMMA.64x128x32.S8.S8 R88, gdesc[UR8], R88, gsb0 ;  /* 0x03600000085879f1 */ /* 0x000fe20008041058 */
[----:B------:R-:W-:Y:S01]  /*16d0*/  UIADD3 UR8, UR6, 0x200, URZ ;  /* 0x0000020006087890 */ /* 0x000fe2000fffe03f */
[----:B------:R-:W-:Y:S01]  /*16e0*/  UMOV UR9, 0x80000020 ;  /* 0x8000002000097882 */ /* 0x000fe20000000000 */
[----:B------:R-:W-:Y:S02]  /*16f0*/  WARPGROUP.DEPBAR.LE gsb0, 0x0 ;  /* 0x00008000000079c5 */ /* 0x000fe40000010000 */
[----:B------:R-:W-:-:S06]  /*1700*/  WARPGROUP.ARRIVE ;  /* 0x00000000000079c5 */ /* 0x000fcc0000000000 */
[----:B------:R-:W-:Y:S01]  /*1710*/  IGMMA.64x128x32.S8.S8 R24, gdesc[UR8], R24, gsb0 ;  /* 0x03600000081879f1 */ /* 0x000fe20008041018 */
        /* <DEDUP_REMOVED lines=14> */
[----:B------:R-:W-:Y:S01]  /*1800*/  BPT.TRAP 0x1 ;  /* 0x000000040000795c */ /* 0x000fe20000300000 */
.L_x_23:
[----:B01----:R-:W-:Y:S01]  /*1810*/  IMAD R4, R3, 0x8, R6 ;  /* 0x0000000803047824 */ /* 0x003fe200078e0206 */
[----:B------:R-:W-:-:S03]  /*1820*/  ISETP.GT.U32.AND P1, PT, R19, 0x1, PT ;  /* 0x000000011300780c */ /* 0x000fc60003f24070 */
[----:B------:R-:W-:-:S05]  /*1830*/  VIADD R4, R4, 0x28 ;  /* 0x0000002804047836 */ /* 0x000fca0000000000 */
[----:B------:R-:W-:-:S04]  /*1840*/  PRMT R4, RZ, 0x654, R4 ;  /* 0x00000654ff047816 */ /* 0x000fc80000000004 */
[----:B------:R0:W-:Y:S01]  /*1850*/  SYNCS.ARRIVE.TRANS64.RED.A1T0 RZ, [R4+URZ], RZ ;  /* 0x000000ff04ff79a7 */ /* 0x0001e2000810043f */
[----:B------:R-:W-:Y:S05]  /*1860*/  @P1 BRA `(.L_x_24) ;  /* 0x0000000000041947 */ /* 0x000fea0003800000 */
[----:B------:R-:W-:Y:S01]  /*1870*/  BPT.TRAP 0x1 ;  /* 0x000000040000795c */ /* 0x000fe20000300000 */
.L_x_24:
[----:B------:R-:W-:Y:S01]  /*1880*/  UIADD3 UR5, UR5, 0x1, URZ ;  /* 0x0000000105057890 */ /* 0x000fe2000fffe03f */
[C---:B------:R-:W-:Y:S01]  /*1890*/  ISETP.GT.AND P2, PT, R0.reuse, 0x1, PT ;  /* 0x000000010000780c */ /* 0x040fe20003f44270 */
[----:B------:R-:W-:Y:S02]  /*18a0*/  VIADD R3, R3, 0x1 ;  /* 0x0000000103037836 */ /* 0x000fe40000000000 */
[----:B------:R-:W-:Y:S01]  /*18b0*/  UISETP.NE.AND UP0, UPT, UR5, 0x5, UPT ;  /* 0x000000050500788c */ /* 0x000fe2000bf05270 */
[----:B------:R-:W-:Y:S02]  /*18c0*/  VIADD R0, R0, 0xffffffff ;  /* 0xffffffff00007836 */ /* 0x000fe40000000000 */
[C---:B------:R-:W-:Y:S01]  /*18d0*/  ISETP.NE.AND P1, PT, R3.reuse, 0x5, PT ;  /* 0x000000050300780c */ /* 0x040fe20003f25270 */
[----:B------:R-:W-:Y:S02]  /*18e0*/  USEL UR6, URZ, 0x1, UP0 ;  /* 0x000000013f067887 */ /* 0x000fe40008000000 */
[----:B------:R-:W-:Y:S01]  /*18f0*/  USEL UR5, UR5, URZ, UP0 ;  /* 0x0000003f05057287 */ /* 0x000fe20008000000 */
[----:B------:R-:W-:-:S03]  /*1900*/  SEL R3, R3, RZ, P1 ;  /* 0x000000ff03037207 */ /* 0x000fc60000800000 */
[----:B------:R-:W-:Y:S01]  /*1910*/  LOP3.LUT R7, R7, UR6, RZ, 0x3c, !PT ;  /* 0x0000000607077c12 */ /* 0x000fe2000f8e3cff */
[----:B------:R-:W-:Y:S07]  /*1920*/  @P2 BRA `(.L_x_25) ;  /* 0xfffffffc000c2947 */ /* 0x000fee000383ffff */
.L_x_18:
[----:B------:R-:W3:Y:S02]  /*1930*/  LDC R0, c[0x0][0x28c] ;  /* 0x0000a300ff007b82 */ /* 0x000ee40000000800 */
[----:B---3--:R-:W-:-:S13]  /*1940*/  ISETP.GE.AND P1, PT, R0, 0x1, PT ;  /* 0x000000010000780c */ /* 0x008fda0003f26270 */
[----:B------:R-:W-:Y:S05]  /*1950*/  @!P1 BRA `(.L_x_26) ;  /* 0x0000000000409947 */ /* 0x000fea0003800000 */
[----:B------:R-:W-:Y:S05]  /*1960*/  @!P0 BRA `(.L_x_27) ;  /* 0x0000000000048947 */ /* 0x000fea0003800000 */
[----:B------:R-:W-:Y:S01]  /*1970*/  BPT.TRAP 0x1 ;  /* 0x000000040000795c */ /* 0x000fe20000300000 */
.L_x_27:
[----:B------:R-:W-:Y:S01]  /*1980*/  UISETP.LT.AND UP0, UPT, UR40, 0x1, UPT ;  /* 0x000000012800788c */ /* 0x000fe2000bf01270 */
[----:B------:R-:W-:-:S03]  /*1990*/  ISETP.GT.U32.AND P0, PT, R19, 0x1, PT ;  /* 0x000000011300780c */ /* 0x000fc60003f04070 */
[----:B------:R-:W-:-:S04]  /*19a0*/  USEL UR6, UR40, 0x1, UP0 ;  /* 0x0000000128067887 */ /* 0x000fc80008000000 */
[----:B------:R-:W-:-:S04]  /*19b0*/  UIADD3 UR6, UR39, UR40, -UR6 ;  /* 0x0000002827067290 */ /* 0x000fc8000fffe806 */
[----:B------:R-:W-:-:S04]  /*19c0*/  UIMAD.WIDE.U32 UR4, UR6, -0x33333333, URZ ;  /* 0xcccccccd060478a5 */ /* 0x000fc8000f8e003f */
[----:B------:R-:W-:-:S04]  /*19d0*/  USHF.R.U32.HI UR4, URZ, 0x2, UR5 ;  /* 0x000000023f047899 */ /* 0x000fc80008011605 */
[----:B------:R-:W-:-:S06]  /*19e0*/  UIMAD UR6, UR4, -0x5, UR6 ;  /* 0xfffffffb040678a4 */ /* 0x000fcc000f8e0206 */
[----:B------:R-:W-:-:S04]  /*19f0*/  IMAD.U32 R3, RZ, RZ, UR6 ;  /* 0x00000006ff037e24 */ /* 0x000fc8000f8e00ff */
[----:B------:R-:W-:-:S04]  /*1a00*/  IMAD R0, R3, 0x8, R6 ;  /* 0x0000000803007824 */ /* 0x000fc800078e0206 */
[----:B------:R-:W-:-:S05]  /*1a10*/  VIADD R0, R0, 0x28 ;  /* 0x0000002800007836 */ /* 0x000fca0000000000 */
[----:B------:R-:W-:-:S04]  /*1a20*/  PRMT R0, RZ, 0x654, R0 ;  /* 0x00000654ff007816 */ /* 0x000fc80000000000 */
[----:B------:R3:W-:Y:S01]  /*1a30*/  SYNCS.ARRIVE.TRANS64.RED.A1T0 RZ, [R0+URZ], RZ ;  /* 0x000000ff00ff79a7 */ /* 0x0007e2000810043f */
[----:B------:R-:W-:Y:S05]  /*1a40*/  @P0 BRA `(.L_x_26) ;  /* 0x0000000000040947 */ /* 0x000fea0003800000 */
[----:B------:R-:W-:Y:S01]  /*1a50*/  BPT.TRAP 0x1 ;  /* 0x000000040000795c */ /* 0x000fe20000300000 */
.L_x_26:
[----:B------:R-:W4:Y:S01]  /*1a60*/  LDC R6, c[0x0][0x288] ;  /* 0x0000a200ff067b82 */ /* 0x000f220000000800 */
[--C-:B---3--:R-:W-:Y:S01]  /*1a70*/  SHF.R.U32.HI R0, RZ, 0x2, R18.reuse ;  /* 0x00000002ff007819 */ /* 0x108fe20000011612 */
[----:B------:R-:W-:Y:S01]  /*1a80*/  IMAD.SHL.U32 R23, R23, 0x80, RZ ;  /* 0x0000008017177824 */ /* 0x000fe200078e00ff */
[----:B01----:R-:W-:Y:S01]  /*1a90*/  SHF.R.U32.HI R5, RZ, 0x7, R18 ;  /* 0x00000007ff057819 */ /* 0x003fe20000011612 */
[----:B------:R-:W-:Y:S01]  /*1aa0*/  UIADD3 UR39, UR40, UR39, URZ ;  /* 0x0000002728277290 */ /* 0x000fe2000fffe03f */
[----:B------:R-:W-:Y:S01]  /*1ab0*/  LOP3.LUT R3, R0, 0x7, RZ, 0xc0, !PT ;  /* 0x0000000700037812 */ /* 0x000fe200078ec0ff */
[C---:B------:R-:W-:Y:S01]  /*1ac0*/  IMAD.SHL.U32 R14, R18.reuse, 0x2, RZ ;  /* 0x00000002120e7824 */ /* 0x040fe200078e00ff */
[----:B------:R-:W-:Y:S01]  /*1ad0*/  LOP3.LUT R0, R5, 0x1, RZ, 0xc0, !PT ;  /* 0x0000000105007812 */ /* 0x000fe200078ec0ff */
[----:B------:R-:W-:Y:S01]  /*1ae0*/  UISETP.GT.U32.AND UP0, UPT, UR39, 0x4, UPT ;  /* 0x000000042700788c */ /* 0x000fe2000bf04070 */
[----:B------:R-:W-:Y:S01]  /*1af0*/  LOP3.LUT R4, R18, 0x60, RZ, 0xc0, !PT ;  /* 0x0000006012047812 */ /* 0x000fe200078ec0ff */
[----:B------:R-:W-:Y:S01]  /*1b00*/  ULDC UR7, c[0x0][0x284] ;  /* 0x0000a10000077ab9 */ /* 0x000fe20000000800 */
[----:B------:R-:W-:Y:S01]  /*1b10*/  UISETP.GE.U32.AND UP1, UPT, UR40, 0x5, UPT ;  /* 0x000000052800788c */ /* 0x000fe2000bf26070 */
[----:B------:R-:W-:Y:S01]  /*1b20*/  IMAD.SHL.U32 R10, R0, 0x40, RZ ;  /* 0x00000040000a7824 */ /* 0x000fe200078e00ff */
[----:B------:R-:W-:Y:S01]  /*1b30*/  SHF.R.U32.HI R8, RZ, 0x1, R4 ;  /* 0x00000001ff087819 */ /* 0x000fe20000011604 */
[----:B------:R-:W-:Y:S01]  /*1b40*/  UISETP.LT.U32.AND UP0, UPT, UR40, 0x5, UP0 ;  /* 0x000000052800788c */ /* 0x000fe20008701070 */
[----:B------:R-:W-:Y:S01]  /*1b50*/  SHF.R.S32.HI R160, RZ, 0x1f, R22 ;  /* 0x0000001fffa07819 */ /* 0x000fe20000011416 */
[----:B------:R-:W-:Y:S01]  /*1b60*/  ULDC.64 UR8, c[0x0][0x5d0] ;  /* 0x0001740000087ab9 */ /* 0x000fe20000000a00 */
[--C-:B------:R-:W-:Y:S01]  /*1b70*/  IADD3 R5, RZ, -R8, -R3.reuse ;  /* 0x80000008ff057210 */ /* 0x100fe20007ffe803 */
[----:B------:R-:W-:Y:S01]  /*1b80*/  UIMAD.WIDE.U32 UR4, UR39, -0x33333333, URZ ;  /* 0xcccccccd270478a5 */ /* 0x000fe2000f8e003f */
[----:B------:R-:W-:Y:S01]  /*1b90*/  LOP3.LUT R165, R10, 0x40, R3, 0xe2, !PT ;  /* 0x000000400aa57812 */ /* 0x000fe200078ee203 */
[----:B------:R-:W-:Y:S01]  /*1ba0*/  IMAD.SHL.U32 R3, R152, 0x100, RZ ;  /* 0x0000010098037824 */ /* 0x000fe200078e00ff */
[C---:B------:R-:W-:Y:S01]  /*1bb0*/  LOP3.LUT R14, R23.reuse, 0x6, R14, 0xf8, !PT ;  /* 0x00000006170e7812 */ /* 0x040fe200078ef80e */
[----:B------:R-:W-:Y:S01]  /*1bc0*/  USEL UR6, URZ, 0x1, !UP0 ;  /* 0x000000013f067887 */ /* 0x000fe2000c000000 */
[----:B------:R-:W-:Y:S01]  /*1bd0*/  LOP3.LUT R4, R18, 0x3, RZ, 0xc0, !PT ;  /* 0x0000000312047812 */ /* 0x000fe200078ec0ff */
[----:B------:R-:W-:Y:S01]  /*1be0*/  IMAD R7, R160, UR8, RZ ;  /* 0x00000008a0077c24 */ /* 0x000fe2000f8e02ff */
[----:B----4-:R-:W-:Y:S01]  /*1bf0*/  ISETP.GE.AND P0, PT, R23, R6, PT ;  /* 0x000000061700720c */ /* 0x010fe20003f06270 */
[----:B------:R-:W-:Y:S01]  /*1c00*/  IMAD R0, R0, -0x40, R5 ;  /* 0xffffffc000007824 */ /* 0x000fe200078e0205 */
[----:B------:R-:W-:Y:S01]  /*1c10*/  SHF.R.S32.HI R15, RZ, 0x1f, R14 ;  /* 0x0000001fff0f7819 */ /* 0x000fe2000001140e */
[----:B------:R-:W-:Y:S01]  /*1c20*/  USHF.R.U32.HI UR4, URZ, 0x2, UR5 ;  /* 0x000000023f047899 */ /* 0x000fe20008011605 */
[C---:B------:R-:W-:Y:S01]  /*1c30*/  ISETP.GE.OR P0, PT, R3.reuse, UR7, P0 ;  /* 0x0000000703007c0c */ /* 0x040fe20008706670 */
[----:B------:R-:W-:Y:S01]  /*1c40*/  ULOP3.LUT UR38, UR38, UR6, URZ, 0x3c, !UPT ;  /* 0x0000000626267292 */ /* 0x000fe2000f8e3c3f */
[----:B------:R-:W-:Y:S01]  /*1c50*/  IMAD R10, R4, -0x2, R6 ;  /* 0xfffffffe040a7824 */ /* 0x000fe200078e0206 */
[----:B------:R-:W-:Y:S01]  /*1c60*/  UIMAD UR39, UR4, -0x5, UR39 ;  /* 0xfffffffb042778a4 */ /* 0x000fe2000f8e0227 */
[----:B------:R-:W-:Y:S01]  /*1c70*/  IMAD.WIDE R4, R152, 0x100, RZ ;  /* 0x0000010098047825 */ /* 0x000fe200078e02ff */
[----:B------:R-:W-:Y:S01]  /*1c80*/  @UP1 ULOP3.LUT UR38, UR38, 0x1, UR4, 0x78, !UPT ;  /* 0x0000000126261892 */ /* 0x000fe2000f8e7804 */
[----:B------:R-:W-:-:S02]  /*1c90*/  IADD3 R0, -R3, UR7, R0 ;  /* 0x0000000703007c10 */ /* 0x000fc4000fffe100 */
[----:B------:R-:W-:Y:S01]  /*1ca0*/  IMAD R9, R22, UR9, R7 ;  /* 0x0000000916097c24 */ /* 0x000fe2000f8e0207 */
[----:B------:R-:W-:Y:S01]  /*1cb0*/  LOP3.LUT R165, R4, R165, R8, 0xfe, !PT ;  /* 0x000000a504a57212 */ /* 0x000fe200078efe08 */
[----:B------:R-:W-:-:S04]  /*1cc0*/  IMAD.WIDE.U32 R6, R22, UR8, R14 ;  /* 0x0000000816067c25 */ /* 0x000fc8000f8e000e */
[----:B------:R-:W-:Y:S02]  /*1cd0*/  IMAD.IADD R7, R7, 0x1, R9 ;  /* 0x0000000107077824 */ /* 0x000fe400078e0209 */
[----:B------:R-:W-:Y:S02]  /*1ce0*/  IMAD.IADD R3, R10, 0x1, -R23 ;  /* 0x000000010a037824 */ /* 0x000fe400078e0a17 */
[----:B------:R-:W-:Y:S01]  /*1cf0*/  IMAD.MOV.U32 R152, RZ, RZ, -0x1 ;  /* 0xffffffffff987424 */ /* 0x000fe200078e00ff */
[----:B------:R-:W-:Y:S06]  /*1d00*/  @P0 BRA `(.L_x_28) ;  /* 0x0000006000f40947 */ /* 0x000fec0003800000 */
[----:B------:R-:W0:Y:S01]  /*1d10*/  LDC.64 R20, c[0x0][0x5c8] ;  /* 0x00017200ff147b82 */ /* 0x000e220000000a00 */
[----:B------:R-:W-:Y:S01]  /*1d20*/  ULDC.64 UR4, c[0x0][0x5c0] ;  /* 0x0001700000047ab9 */ /* 0x000fe20000000a00 */
[----:B------:R-:W-:Y:S01]  /*1d30*/  BSSY B0, `(.L_x_28) ;  /* 0x000063a000007945 */ /* 0x000fe20003800000 */
[-C--:B0-----:R-:W-:Y:S01]  /*1d40*/  IMAD R8, R5, R20.reuse, RZ ;  /* 0x0000001405087224 */ /* 0x081fe200078e02ff */
[----:B------:R-:W-:Y:S01]  /*1d50*/  SHF.L.U64.HI R13, R20, 0x3, R21 ;  /* 0x00000003140d7819 */ /* 0x000fe20000010215 */
[----:B------:R-:W-:-:S04]  /*1d60*/  IMAD.WIDE.U32 R6, R165, R20, R6 ;  /* 0x00000014a5067225 */ /* 0x000fc800078e0006 */
[----:B------:R-:W-:Y:S01]  /*1d70*/  IMAD R9, R165, R21, R8 ;  /* 0x00000015a5097224 */ /* 0x000fe200078e0208 */
[----:B------:R-:W-:Y:S01]  /*1d80*/  IADD3 R158, P0, R6, UR4, RZ ;  /* 0x00000004069e7c10 */ /* 0x000fe2000ff1e0ff */
[C---:B------:R-:W-:Y:S02]  /*1d90*/  IMAD.SHL.U32 R11, R20.reuse, 0x8, RZ ;  /* 0x00000008140b7824 */ /* 0x040fe400078e00ff */
[----:B------:R-:W-:Y:S01]  /*1da0*/  IMAD.IADD R9, R7, 0x1, R9 ;  /* 0x0000000107097824 */ /* 0x000fe200078e0209 */
[-C--:B------:R-:W-:Y:S02]  /*1db0*/  LEA R6, P2, R20, R158.reuse, 0x7 ;  /* 0x0000009e14067211 */ /* 0x080fe400078438ff */
[----:B------:R-:W-:Y:S02]  /*1dc0*/  IADD3 R8, P1, R11, R158, RZ ;  /* 0x0000009e0b087210 */ /* 0x000fe40007f3e0ff */
[----:B------:R-:W-:Y:S02]  /*1dd0*/  IADD3.X R159, R9, UR5, RZ, P0, !PT ;  /* 0x00000005099f7c10 */ /* 0x000fe400087fe4ff */
[----:B-----5:R-:W-:-:S02]  /*1de0*/  ISETP.NE.AND P0, PT, R154, RZ, PT ;  /* 0x000000ff9a00720c */ /* 0x020fc40003f05270 */
[----:B------:R-:W-:Y:S01]  /*1df0*/  LEA.HI.X R7, R20, R159, R21, 0x7, P2 ;  /* 0x0000009f14077211 */ /* 0x000fe200010f3c15 */
[----:B------:R-:W-:Y:S01]  /*1e00*/  IMAD.X R9, R13, 0x1, R159, P1 ;  /* 0x000000010d097824 */ /* 0x000fe200008e069f */
[----:B------:R-:W-:-:S05]  /*1e10*/  IADD3 R10, P2, R11, R6, RZ ;  /* 0x000000060b0a7210 */ /* 0x000fca0007f5e0ff */
[----:B------:R-:W-:-:S04]  /*1e20*/  IMAD.X R11, R13, 0x1, R7, P2 ;  /* 0x000000010d0b7824 */ /* 0x000fc800010e0607 */
[----:B------:R-:W-:Y:S05]  /*1e30*/  @!P0 BRA `(.L_x_29) ;  /* 0x0000004800948947 */ /* 0x000fea0003800000 */
[----:B------:R-:W0:Y:S01]  /*1e40*/  LDC.64 R156, c[0x0][0x5b0] ;  /* 0x00016c00ff9c7b82 */ /* 0x000e220000000a00 */
[----:B------:R-:W-:Y:S01]  /*1e50*/  ULDC.64 UR4, c[0x0][0x5b8] ;  /* 0x00016e0000047ab9 */ /* 0x000fe20000000a00 */
[----:B------:R-:W-:Y:S01]  /*1e60*/  ISETP.GE.AND P0, PT, R0, 0x1, PT ;  /* 0x000000010000780c */ /* 0x000fe20003f06270 */
[----:B------:R-:W-:Y:S01]  /*1e70*/  IMAD R21, R160, UR4, RZ ;  /* 0x00000004a0157c24 */ /* 0x000fe2000f8e02ff */
[----:B------:R-:W-:Y:S01]  /*1e80*/  BSSY B1, `(.L_x_30) ;  /* 0x0000010000017945 */ /* 0x000fe20003800000 */
[C---:B------:R-:W-:Y:S01]  /*1e90*/  IMAD.WIDE.U32 R14, R22.reuse, UR4, R14 ;  /* 0x00000004160e7c25 */ /* 0x040fe2000f8e000e */
[----:B------:R-:W-:Y:S02]  /*1ea0*/  ISETP.LT.OR P3, PT, R3, 0x1, !P0 ;  /* 0x000000010300780c */ /* 0x000fe40004761670 */
[----:B------:R-:W1:Y:S01]  /*1eb0*/  LDC.64 R12, c[0x0][0x5a8] ;  /* 0x00016a00ff0c7b82 */ /* 0x000e620000000a00 */
[----:B------:R-:W-:Y:S02]  /*1ec0*/  IMAD R21, R22, UR5, R21 ;  /* 0x0000000516157c24 */ /* 0x000fe4000f8e0215 */
[----:B------:R-:W-:-:S02]  /*1ed0*/  IMAD.MOV.U32 R20, RZ, RZ, R14 ;  /* 0x000000ffff147224 */ /* 0x000fc400078e000e */
[----:B------:R-:W-:Y:S02]  /*1ee0*/  IMAD.IADD R21, R15, 0x1, R21 ;  /* 0x000000010f157824 */ /* 0x000fe400078e0215 */
[-C--:B0-----:R-:W-:Y:S01]  /*1ef0*/  IMAD R160, R5, R156.reuse, RZ ;  /* 0x0000009c05a07224 */ /* 0x081fe200078e02ff */
[----:B------:R-:W-:Y:S01]  /*1f00*/  SHF.L.U64.HI R161, R156, 0x3, R157 ;  /* 0x000000039ca17819 */ /* 0x000fe2000001029d */
[----:B------:R-:W-:-:S04]  /*1f10*/  IMAD.WIDE.U32 R22, R165, R156, R20 ;  /* 0x0000009ca5167225 */ /* 0x000fc800078e0014 */
[----:B------:R-:W-:Y:S01]  /*1f20*/  IMAD R169, R165, R157, R160 ;  /* 0x0000009da5a97224 */ /* 0x000fe200078e02a0 */
[----:B-1----:R-:W-:Y:S01]  /*1f30*/  IADD3 R22, P1, R22, R12, RZ ;  /* 0x0000000c16167210 */ /* 0x002fe20007f3e0ff */
[----:B------:R-:W-:-:S03]  /*1f40*/  IMAD.SHL.U32 R160, R156, 0x8, RZ ;  /* 0x000000089ca07824 */ /* 0x000fc600078e00ff */
[----:B------:R-:W-:Y:S01]  /*1f50*/  IADD3.X R23, R13, R23, R169, P1, !PT ;  /* 0x000000170d177210 */ /* 0x000fe20000ffe4a9 */
[----:B------:R-:W-:Y:S08]  /*1f60*/  @P3 BRA `(.L_x_31) ;  /* 0x0000000000043947 */ /* 0x000ff00003800000 */
[----:B--2---:R0:W5:Y:S02]  /*1f70*/  LDG.E.U8 R155, desc[UR36][R22.64] ;  /* 0x00000024169b7981 */ /* 0x004164000c1e1100 */
.L_x_31:
[----:B------:R-:W-:Y:S05]  /*1f80*/  BSYNC B1 ;  /* 0x0000000000017941 */ /* 0x000fea0003800000 */
.L_x_30:
[----:B-----5:R-:W-:Y:S01]  /*1f90*/  LOP3.LUT R164, R155, 0xffff, RZ, 0xc0, !PT ;  /* 0x0000ffff9ba47812 */ /* 0x020fe200078ec0ff */
[----:B------:R-:W-:Y:S01]  /*1fa0*/  IMAD.WIDE.U32 R162, R165, R156, R160 ;  /* 0x0000009ca5a27225 */ /* 0x000fe200078e00a0 */
[----:B------:R-:W-:Y:S01]  /*1fb0*/  ISETP.LT.OR P4, PT, R3, 0x2, !P0 ;  /* 0x000000020300780c */ /* 0x000fe20004781670 */
[----:B------:R-:W-:Y:S01]  /*1fc0*/  BSSY B1, `(.L_x_32) ;  /* 0x000000e000017945 */ /* 0x000fe20003800000 */
[----:B------:R-:W-:Y:S01]  /*1fd0*/  PRMT R167, R164, 0x8880, RZ ;  /* 0x00008880a4a77816 */ /* 0x000fe200000000ff */
[----:B------:R-:W-:Y:S01]  /*1fe0*/  IMAD.IADD R163, R169, 0x1, R163 ;  /* 0x00000001a9a37824 */ /* 0x000fe200078e02a3 */
[----:B------:R-:W-:Y:S02]  /*1ff0*/  IADD3 R162, P2, P5, R14, R12, R162 ;  /* 0x0000000c0ea27210 */ /* 0x000fe40007d5e0a2 */
[----:B------:R-:W-:Y:S01]  /*2000*/  ISETP.GE.AND P1, PT, R0, 0x9, PT ;  /* 0x000000090000780c */ /* 0x000fe20003f26270 */
[----:B------:R-:W-:Y:S01]  /*2010*/  IMAD R164, R167, R154, RZ ;  /* 0x0000009aa7a47224 */ /* 0x000fe200078e02ff */
[----:B------:R-:W-:-:S02]  /*2020*/  IADD3.X R163, R21, R13, R163, P2, P5 ;  /* 0x0000000d15a37210 */ /* 0x000fc400017ea4a3 */
[----:B------:R-:W-:Y:S01]  /*2030*/  ISETP.LT.OR P2, PT, R3, 0x1, !P1 ;  /* 0x000000010300780c */ /* 0x000fe20004f41670 */
[----:B------:R-:W-:-:S05]  /*2040*/  @!P3 IMAD R167, R88, R153, R164 ;  /* 0x0000009958a7b224 */ /* 0x000fca00078e02a4 */
[----:B------:R1:W-:Y:S01]  /*2050*/  @!P3 STG.E.U8 desc[UR36][R158.64], R167 ;  /* 0x000000a79e00b986 */ /* 0x0003e2000c101124 */
[----:B------:R-:W-:Y:S06]  /*2060*/  @P4 BRA `(.L_x_33) ;  /* 0x00000000000c4947 */ /* 0x000fec0003800000 */
[----:B--2---:R-:W1:Y:S02]  /*2070*/  LDG.E.U8 R155, desc[UR36][R22.64+0x1] ;  /* 0x00000124169b7981 */ /* 0x004e64000c1e1100 */
[----:B-1----:R-:W-:-:S05]  /*2080*/  PRMT R167, R155, 0x8880, RZ ;  /* 0x000088809ba77816 */ /* 0x002fca00000000ff */
[----:B------:R-:W-:-:S07]  /*2090*/  IMAD R164, R167, R154, RZ ;  /* 0x0000009aa7a47224 */ /* 0x000fce00078e02ff */
.L_x_33:
[----:B------:R-:W-:Y:S05]  /*20a0*/  BSYNC B1 ;  /* 0x0000000000017941 */ /* 0x000fea0003800000 */
.L_x_32:
[----:B------:R-:W-:Y:S01]  /*20b0*/  @!P4 IMAD R89, R89, R153, R164 ;  /* 0x000000995959c224 */ /* 0x000fe200078e02a4 */
[----:B------:R-:W-:Y:S04]  /*20c0*/  BSSY B1, `(.L_x_34) ;  /* 0x0000006000017945 */ /* 0x000fe80003800000 */
[----:B------:R3:W-:Y:S01]  /*20d0*/  @!P4 STG.E.U8 desc[UR36][R158.64+0x1], R89 ;  /* 0x000001599e00c986 */ /* 0x0007e2000c101124 */
[----:B------:R-:W-:Y:S05]  /*20e0*/  @P2 BRA `(.L_x_35) ;  /* 0x00000000000c2947 */ /* 0x000fea0003800000 */
[----:B--2---:R-:W3:Y:S02]  /*20f0*/  LDG.E.U8 R155, desc[UR36][R162.64] ;  /* 0x00000024a29b7981 */ /* 0x004ee4000c1e1100 */
[----:B---3--:R-:W-:-:S05]  /*2100*/  PRMT R89, R155, 0x8880, RZ ;  /* 0x000088809b597816 */ /* 0x008fca00000000ff */
[----:B------:R-:W-:-:S07]  /*2110*/  IMAD R164, R89, R154, RZ ;  /* 0x0000009a59a47224 */ /* 0x000fce00078e02ff */
.L_x_35:
[----:B------:R-:W-:Y:S05]  /*2120*/  BSYNC B1 ;  /* 0x0000000000017941 */ /* 0x000fea0003800000 */
.L_x_34:
[C---:B------:R-:W-:Y:S01]  /*2130*/  ISETP.LT.OR P4, PT, R3.reuse, 0x2, !P1 ;  /* 0x000000020300780c */ /* 0x040fe20004f81670 */
[----:B---3--:R-:W-:Y:S01]  /*2140*/  @!P2 IMAD R89, R90, R153, R164 ;  /* 0x000000995a59a224 */ /* 0x008fe200078e02a4 */
[----:B------:R-:W-:Y:S01]  /*2150*/  BSSY B1, `(.L_x_36) ;  /* 0x0000009000017945 */ /* 0x000fe20003800000 */
[C---:B------:R-:W-:Y:S02]  /*2160*/  ISETP.LT.OR P3, PT, R3.reuse, 0x9, !P0 ;  /* 0x000000090300780c */ /* 0x040fe40004761670 */
[C---:B------:R-:W-:Y:S01]  /*2170*/  ISETP.LT.OR P5, PT, R3.reuse, 0xa, !P0 ;  /* 0x0000000a0300780c */ /* 0x040fe200047a1670 */
[----:B------:R3:W-:Y:S01]  /*2180*/  @!P2 STG.E.U8 desc[UR36][R8.64], R89 ;  /* 0x000000590800a986 */ /* 0x0007e2000c101124 */
[----:B------:R-:W-:-:S06]  /*2190*/  ISETP.LT.OR P2, PT, R3, 0x9, !P1 ;  /* 0x000000090300780c */ /* 0x000fcc0004f41670 */
[----:B------:R-:W-:Y:S07]  /*21a0*/  @P4 BRA `(.L_x_37) ;  /* 0x00000000000c4947 */ /* 0x000fee0003800000 */
[----:B--2---:R-:W3:Y:S02]  /*21b0*/  LDG.E.U8 R155, desc[UR36][R162.64+0x1] ;  /* 0x00000124a29b7981 */ /* 0x004ee4000c1e1100 */
[----:B---3--:R-:W-:-:S05]  /*21c0*/  PRMT R89, R155, 0x8880, RZ ;  /* 0x000088809b597816 */ /* 0x008fca00000000ff */
[----:B------:R-:W-:-:S07]  /*21d0*/  IMAD R164, R89, R154, RZ ;  /* 0x0000009a59a47224 */ /* 0x000fce00078e02ff */
.L_x_37:
[----:B------:R-:W-:Y:S05]  /*21e0*/  BSYNC B1 ;  /* 0x0000000000017941 */ /* 0x000fea0003800000 */
.L_x_36:
[----:B------:R-:W-:Y:S01]  /*21f0*/  @!P4 IMAD R91, R91, R153, R164 ;  /* 0x000000995b5bc224 */ /* 0x000fe200078e02a4 */
[----:B------:R-:W-:Y:S04]  /*2200*/  BSSY B1, `(.L_x_38) ;  /* 0x0000006000017945 */ /* 0x000fe80003800000 */
[----:B------:R4:W-:Y:S01]  /*2210*/  @!P4 STG.E.U8 desc[UR36][R8.64+0x1], R91 ;  /* 0x0000015b0800c986 */ /* 0x0009e2000c101124 */
[----:B------:R-:W-:Y:S05]  /*2220*/  @P3 BRA `(.L_x_39) ;  /* 0x00000000000c3947 */ /* 0x000fea0003800000 */
[----:B--2---:R-:W3:Y:S02]  /*2230*/  LDG.E.U8 R155, desc[UR36][R22.64+0x8] ;  /* 0x00000824169b7981 */ /* 0x004ee4000c1e1100 */
[----:B---3--:R-:W-:-:S05]  /*2240*/  PRMT R89, R155, 0x8880, RZ ;  /* 0x000088809b597816 */ /* 0x008fca00000000ff */
[----:B------:R-:W-:-:S07]  /*2250*/  IMAD R164, R89, R154, RZ ;  /* 0x0000009a59a47224 */ /* 0x000fce00078e02ff */
.L_x_39:
[----:B------:R-:W-:Y:S05]  /*2260*/  BSYNC B1 ;  /* 0x0000000000017941 */ /* 0x000fea0003800000 */
.L_x_38:
[----:B---3--:R-:W-:Y:S01]  /*2270*/  @!P3 IMAD R89, R92, R153, R164 ;  /* 0x000000995c59b224 */ /* 0x008fe200078e02a4 */
[----:B------:R-:W-:Y:S04]  /*2280*/  BSSY B1, `(.L_x_40) ;  /* 0x0000006000017945 */ /* 0x000fe80003800000 */
[----:B------:R3:W-:Y:S01]  /*2290*/  @!P3 STG.E.U8 desc[UR36][R158.64+0x8], R89 ;  /* 0x000008599e00b986 */ /* 0x0007e2000c101124 */
[----:B------:R-:W-:Y:S05]  /*22a0*/  @P5 BRA `(.L_x_41) ;  /* 0x00000000000c5947 */ /* 0x000fea0003800000 */
[----:B--2---:R-:W3:Y:S02]  /*22b0*/  LDG.E.U8 R155, desc[UR36][R22.64+0x9] ;  /* 0x00000924169b7981 */ /* 0x004ee4000c1e1100 */
[----:B---3--:R-:W-:-:S05]  /*22c0*/  PRMT R89, R155, 0x8880, RZ ;  /* 0x000088809b597816 */ /* 0x008fca00000000ff */
[----:B------:R-:W-:-:S07]  /*22d0*/  IMAD R164, R89, R154, RZ ;  /* 0x0000009a59a47224 */ /* 0x000fce00078e02ff */
.L_x_41:
[----:B------:R-:W-:Y:S05]  /*22e0*/  BSYNC B1 ;  /* 0x0000000000017941 */ /* 0x000fea0003800000 */
.L_x_40:
[----:B------:R-:W-:Y:S01]  /*22f0*/  @!P5 IMAD R93, R93, R153, R164 ;  /* 0x000000995d5dd224 */ /* 0x000fe200078e02a4 */
[----:B------:R-:W-:Y:S04]  /*2300*/  BSSY B1, `(.L_x_42) ;  /* 0x0000006000017945 */ /* 0x000fe80003800000 */
[----:B------:R0:W-:Y:S01]  /*2310*/  @!P5 STG.E.U8 desc[UR36][R158.64+0x9], R93 ;  /* 0x0000095d9e00d986 */ /* 0x0001e2000c101124 */
[----:B------:R-:W-:Y:S05]  /*2320*/  @P2 BRA `(.L_x_43) ;  /* 0x00000000000c2947 */ /* 0x000fea0003800000 */
[----:B--2---:R-:W3:Y:S02]  /*2330*/  LDG.E.U8 R155, desc[UR36][R162.64+0x8] ;  /* 0x00000824a29b7981 */ /* 0x004ee4000c1e1100 */
[----:B---3--:R-:W-:-:S05]  /*2340*/  PRMT R89, R155, 0x8880, RZ ;  /* 0x000088809b597816 */ /* 0x008fca00000000ff */
[----:B------:R-:W-:-:S07]  /*2350*/  IMAD R164, R89, R154, RZ ;  /* 0x0000009a59a47224 */ /* 0x000fce00078e02ff */
.L_x_43:
[----:B------:R-:W-:Y:S05]  /*2360*/  BSYNC B1 ;  /* 0x0000000000017941 */ /* 0x000fea0003800000 */
.L_x_42:
        /* <DEDUP_REMOVED lines=11> */
.L_x_45:
[----:B------:R-:W-:Y:S05]  /*2420*/  BSYNC B1 ;  /* 0x0000000000017941 */ /* 0x000fea0003800000 */
.L_x_44:
[----:B------:R-:W-:Y:S01]  /*2430*/  @!P4 IMAD R95, R95, R153, R164 ;  /* 0x000000995f5fc224 */ /* 0x000fe200078e02a4 */
[----:B------:R-:W-:Y:S04]  /*2440*/  BSSY B1, `(.L_x_46) ;  /* 0x0000006000017945 */ /* 0x000fe80003800000 */
[----:B------:R0:W-:Y:S01]  /*2450*/  @!P4 STG.E.U8 desc[UR36][R8.64+0x9], R95 ;  /* 0x0000095f0800c986 */ /* 0x0001e2000c101124 */
[----:B------:R-:W-:Y:S05]  /*2460*/  @P3 BRA `(.L_x_47) ;  /* 0x00000000000c3947 */ /* 0x000fea0003800000 */
[----:B--2---:R-:W3:Y:S02]  /*2470*/  LDG.E.U8 R155, desc[UR36][R22.64+0x10] ;  /* 0x00001024169b7981 */ /* 0x004ee4000c1e1100 */
[----:B---3--:R-:W-:-:S05]  /*2480*/  PRMT R89, R155, 0x8880, RZ ;  /* 0x000088809b597816 */ /* 0x008fca00000000ff */
[----:B------:R-:W-:-:S07]  /*2490*/  IMAD R164, R89, R154, RZ ;  /* 0x0000009a59a47224 */ /* 0x000fce00078e02ff */
.L_x_47:
[----:B------:R-:W-:Y:S05]  /*24a0*/  BSYNC B1 ;  /* 0x0000000000017941 */ /* 0x000fea0003800000 */
.L_x_46:
[----:B---3--:R-:W-:Y:S01]  /*24b0*/  @!P3 IMAD R89, R96, R153, R164 ;  /* 0x000000996059b224 */ /* 0x008fe200078e02a4 */
[----:B------:R-:W-:Y:S04]  /*24c0*/  BSSY B1, `(.L_x_48) ;  /* 0x0000006000017945 */ /* 0x000fe80003800000 */
[----:B------:R3:W-:Y:S01]  /*24d0*/  @!P3 STG.E.U8 desc[UR36][R158.64+0x10], R89 ;  /* 0x000010599e00b986 */ /* 0x0007e2000c101124 */
[----:B------:R-:W-:Y:S05]  /*24e0*/  @P5 BRA `(.L_x_49) ;  /* 0x00000000000c5947 */ /* 0x000fea0003800000 */
[----:B--2---:R-:W3:Y:S02]  /*24f0*/  LDG.E.U8 R155, desc[UR36][R22.64+0x11] ;  /* 0x00001124169b7981 */ /* 0x004ee4000c1e1100 */
[----:B---3--:R-:W-:-:S05]  /*2500*/  PRMT R89, R155, 0x8880, RZ ;  /* 0x000088809b597816 */ /* 0x008fca00000000ff */
[----:B------:R-:W-:-:S07]  /*2510*/  IMAD R164, R89, R154, RZ ;  /* 0x0000009a59a47224 */ /* 0x000fce00078e02ff */
.L_x_49:
[----:B------:R-:W-:Y:S05]  /*2520*/  BSYNC B1 ;  /* 0x0000000000017941 */ /* 0x000fea0003800000 */
.L_x_48:
[----:B------:R-:W-:Y:S01]  /*2530*/  @!P5 IMAD R97, R97, R153, R164 ;  /* 0x000000996161d224 */ /* 0x000fe200078e02a4 */
[----:B------:R-:W-:Y:S04]  /*2540*/  BSSY B1, `(.L_x_50) ;  /* 0x0000006000017945 */ /* 0x000fe80003800000 */
[----:B------:R0:W-:Y:S01]  /*2550*/  @!P5 STG.E.U8 desc[UR36][R158.64+0x11], R97 ;  /* 0x000011619e00d986 */ /* 0x0001e2000c101124 */
[----:B------:R-:W-:Y:S05]  /*2560*/  @P2 BRA `(.L_x_51) ;  /* 0x00000000000c2947 */ /* 0x000fea0003800000 */
[----:B--2---:R-:W3:Y:S02]  /*2570*/  LDG.E.U8 R155, desc[UR36][R162.64+0x10] ;  /* 0x00001024a29b7981 */ /* 0x004ee4000c1e1100 */
[----:B---3--:R-:W-:-:S05]  /*2580*/  PRMT R89, R155, 0x8880, RZ ;  /* 0x000088809b597816 */ /* 0x008fca00000000ff */
[----:B------:R-:W-:-:S07]  /*2590*/  IMAD R164, R89, R154, RZ ;  /* 0x0000009a59a47224 */ /* 0x000fce00078e02ff */
.L_x_51:
[----:B------:R-:W-:Y:S05]  /*25a0*/  BSYNC B1 ;  /* 0x0000000000017941 */ /* 0x000fea0003800000 */
.L_x_50:
        /* <DEDUP_REMOVED lines=11> */
.L_x_53:
[----:B------:R-:W-:Y:S05]  /*2660*/  BSYNC B1 ;  /* 0x0000000000017941 */ /* 0x000fea0003800000 */
.L_x_52:
[----:B------:R-:W-:Y:S01]  /*2670*/  @!P4 IMAD R99, R99, R153, R164 ;  /* 0x000000996363c224 */ /* 0x000fe200078e02a4 */
[----:B------:R-:W-:Y:S04]  /*2680*/  BSSY B1, `(.L_x_54) ;  /* 0x0000006000017945 */ /* 0x000fe80003800000 */
[----:B------:R0:W-:Y:S01]  /*2690*/  @!P4 STG.E.U8 desc[UR36][R8.64+0x11], R99 ;  /* 0x000011630800c986 */ /* 0x0001e2000c101124 */
[----:B------:R-:W-:Y:S05]  /*26a0*/  @P3 BRA `(.L_x_55) ;  /* 0x00000000000c3947 */ /* 0x000fea0003800000 */
[----:B--2---:R-:W3:Y:S02]  /*26b0*/  LDG.E.U8 R155, desc[UR36][R22.64+0x18] ;  /* 0x00001824169b7981 */ /* 0x004ee4000c1e1100 */
[----:B---3--:R-:W-:-:S05]  /*26c0*/  PRMT R89, R155, 0x8880, RZ ;  /* 0x000088809b597816 */ /* 0x008fca00000000ff */
[----:B------:R-:W-:-:S07]  /*26d0*/  IMAD R164, R89, R154, RZ ;  /* 0x0000009a59a47224 */ /* 0x000fce00078e02ff */
.L_x_55:
[----:B------:R-:W-:Y:S05]  /*26e0*/  BSYNC B1 ;  /* 0x0000000000017941 */ /* 0x000fea0003800000 */
.L_x_54:
[----:B---3--:R-:W-:Y:S01]  /*26f0*/  @!P3 IMAD R89, R100, R153, R164 ;  /* 0x000000996459b224 */ /* 0x008fe200078e02a4 */
[----:B------:R-:W-:Y:S04]  /*2700*/  BSSY B1, `(.L_x_56) ;  /* 0x0000006000017945 */ /* 0x000fe80003800000 */
[----:B------:R3:W-:Y:S01]  /*2710*/  @!P3 STG.E.U8 desc[UR36][R158.64+0x18], R89 ;  /* 0x000018599e00b986 */ /* 0x0007e2000c101124 */
[----:B------:R-:W-:Y:S05]  /*2720*/  @P5 BRA `(.L_x_57) ;  /* 0x00000000000c5947 */ /* 0x000fea0003800000 */
[----:B--2---:R-:W3:Y:S02]  /*2730*/  LDG.E.U8 R155, desc[UR36][R22.64+0x19] ;  /* 0x00001924169b7981 */ /* 0x004ee4000c1e1100 */
[----:B---3--:R-:W-:-:S05]  /*2740*/  PRMT R89, R155, 0x8880, RZ ;  /* 0x000088809b597816 */ /* 0x008fca00000000ff */
[----:B------:R-:W-:-:S07]  /*2750*/  IMAD R164, R89, R154, RZ ;  /* 0x0000009a59a47224 */ /* 0x000fce00078e02ff */
.L_x_57:
[----:B------:R-:W-:Y:S05]  /*2760*/  BSYNC B1 ;  /* 0x0000000000017941 */ /* 0x000fea0003800000 */
.L_x_56:
[----:B------:R-:W-:Y:S01]  /*2770*/  @!P5 IMAD R101, R101, R153, R164 ;  /* 0x000000996565d224 */ /* 0x000fe200078e02a4 */
[----:B------:R-:W-:Y:S04]  /*2780*/  BSSY B1, `(.L_x_58) ;  /* 0x0000006000017945 */ /* 0x000fe80003800000 */
[----:B------:R0:W-:Y:S01]  /*2790*/  @!P5 STG.E.U8 desc[UR36][R158.64+0x19], R101 ;  /* 0x000019659e00d986 */ /* 0x0001e2000c101124 */
[----:B------:R-:W-:Y:S05]  /*27a0*/  @P2 BRA `(.L_x_59) ;  /* 0x00000000000c2947 */ /* 0x000fea0003800000 */
[----:B--2---:R-:W3:Y:S02]  /*27b0*/  LDG.E.U8 R155, desc[UR36][R162.64+0x18] ;  /* 0x00001824a29b7981 */ /* 0x004ee4000c1e1100 */
[----:B---3--:R-:W-:-:S05]  /*27c0*/  PRMT R89, R155, 0x8880, RZ ;  /* 0x000088809b597816 */ /* 0x008fca00000000ff */
[----:B------:R-:W-:-:S07]  /*27d0*/  IMAD R164, R89, R154, RZ ;  /* 0x0000009a59a47224 */ /* 0x000fce00078e02ff */
.L_x_59:
[----:B------:R-:W-:Y:S05]  /*27e0*/  BSYNC B1 ;  /* 0x0000000000017941 */ /* 0x000fea0003800000 */
.L_x_58:
        /* <DEDUP_REMOVED lines=11> */
.L_x_61:
[----:B------:R-:W-:Y:S05]  /*28a0*/  BSYNC B1 ;  /* 0x0000000000017941 */ /* 0x000fea0003800000 */
.L_x_60:
[----:B------:R-:W-:Y:S01]  /*28b0*/  @!P4 IMAD R103, R103, R153, R164 ;  /* 0x000000996767c224 */ /* 0x000fe200078e02a4 */
[----:B------:R-:W-:Y:S04]  /*28c0*/  BSSY B1, `(.L_x_62) ;  /* 0x0000006000017945 */ /* 0x000fe80003800000 */
[----:B------:R0:W-:Y:S01]  /*28d0*/  @!P4 STG.E.U8 desc[UR36][R8.64+0x19], R103 ;  /* 0x000019670800c986 */ /* 0x0001e2000c101124 */
[----:B------:R-:W-:Y:S05]  /*28e0*/  @P3 BRA `(.L_x_63) ;  /* 0x00000000000c3947 */ /* 0x000fea0003800000 */
[----:B--2---:R-:W3:Y:S02]  /*28f0*/  LDG.E.U8 R155, desc[UR36][R22.64+0x20] ;  /* 0x00002024169b7981 */ /* 0x004ee4000c1e1100 */
[----:B---3--:R-:W-:-:S05]  /*2900*/  PRMT R89, R155, 0x8880, RZ ;  /* 0x000088809b597816 */ /* 0x008fca00000000ff */
[----:B------:R-:W-:-:S07]  /*2910*/  IMAD R164, R89, R154, RZ ;  /* 0x0000009a59a47224 */ /* 0x000fce00078e02ff */
.L_x_63:
[----:B------:R-:W-:Y:S05]  /*2920*/  BSYNC B1 ;  /* 0x0000000000017941 */ /* 0x000fea0003800000 */
.L_x_62:
[----:B---3--:R-:W-:Y:S01]  /*2930*/  @!P3 IMAD R89, R104, R153, R164 ;  /* 0x000000996859b224 */ /* 0x008fe200078e02a4 */
[----:B------:R-:W-:Y:S04]  /*2940*/  BSSY B1, `(.L_x_64) ;  /* 0x0000006000017945 */ /* 0x000fe80003800000 */
[----:B------:R3:W-:Y:S01]  /*2950*/  @!P3 STG.E.U8 desc[UR36][R158.64+0x20], R89 ;  /* 0x000020599e00b986 */ /* 0x0007e2000c101124 */
[----:B------:R-:W-:Y:S05]  /*2960*/  @P5 BRA `(.L_x_65) ;  /* 0x00000000000c5947 */ /* 0x000fea0003800000 */
[----:B--2---:R-:W3:Y:S02]  /*2970*/  LDG.E.U8 R155, desc[UR36][R22.64+0x21] ;  /* 0x00002124169b7981 */ /* 0x004ee4000c1e1100 */
[----:B---3--:R-:W-:-:S05]  /*2980*/  PRMT R89, R155, 0x8880, RZ ;  /* 0x000088809b597816 */ /* 0x008fca00000000ff */
[----:B------:R-:W-:-:S07]  /*2990*/  IMAD R164, R89, R154, RZ ;  /* 0x0000009a59a47224 */ /* 0x000fce00078e02ff */
.L_x_65:
[----:B------:R-:W-:Y:S05]  /*29a0*/  BSYNC B1 ;  /* 0x0000000000017941 */ /* 0x000fea0003800000 */
.L_x_64:
[----:B------:R-:W-:Y:S01]  /*29b0*/  @!P5 IMAD R105, R105, R153, R164 ;  /* 0x000000996969d224 */ /* 0x000fe200078e02a4 */
[----:B------:R-:W-:Y:S04]  /*29c0*/  BSSY B1, `(.L_x_66) ;  /* 0x0000006000017945 */ /* 0x000fe80003800000 */
[----:B------:R0:W-:Y:S01]  /*29d0*/  @!P5 STG.E.U8 desc[UR36][R158.64+0x21], R105 ;  /* 0x000021699e00d986 */ /* 0x0001e2000c101124 */
[----:B------:R-:W-:Y:S05]  /*29e0*/  @P2 BRA `(.L_x_67) ;  /* 0x00000000000c2947 */ /* 0x000fea0003800000 */
[----:B--2---:R-:W3:Y:S02]  /*29f0*/  LDG.E.U8 R155, desc[UR36][R162.64+0x20] ;  /* 0x00002024a29b7981 */ /* 0x004ee4000c1e1100 */
[----:B---3--:R-:W-:-:S05]  /*2a00*/  PRMT R89, R155, 0x8880, RZ ;  /* 0x000088809b597816 */ /* 0x008fca00000000ff */
[----:B------:R-:W-:-:S07]  /*2a10*/  IMAD R164, R89, R154, RZ ;  /* 0x0000009a59a47224 */ /* 0x000fce00078e02ff */
.L_x_67:
[----:B------:R-:W-:Y:S05]  /*2a20*/  BSYNC B1 ;  /* 0x0000000000017941 */ /* 0x000fea0003800000 */
.L_x_66:
        /* <DEDUP_REMOVED lines=11> */
.L_x_69:
[----:B------:R-:W-:Y:S05]  /*2ae0*/  BSYNC B1 ;  /* 0x0000000000017941 */ /* 0x000fea0003800000 */
.L_x_68:
[----:B------:R-:W-:Y:S01]  /*2af0*/  @!P4 IMAD R107, R107, R153, R164 ;  /* 0x000000996b6bc224 */ /* 0x000fe200078e02a4 */
[----:B------:R-:W-:Y:S04]  /*2b00*/  BSSY B1, `(.L_x_70) ;  /* 0x0000006000017945 */ /* 0x000fe80003800000 */
[----:B------:R0:W-:Y:S01]  /*2b10*/  @!P4 STG.E.U8 desc[UR36][R8.64+0x21], R107 ;  /* 0x0000216b0800c986 */ /* 0x0001e2000c101124 */
[----:B------:R-:W-:Y:S05]  /*2b20*/  @P3 BRA `(.L_x_71) ;  /* 0x00000000000c3947 */ /* 0x000fea0003800000 */
[----:B--2---:R-:W3:Y:S02]  /*2b30*/  LDG.E.U8 R155, desc[UR36][R22.64+0x28] ;  /* 0x00002824169b7981 */ /* 0x004ee4000c1e1100 */
[----:B---3--:R-:W-:-:S05]  /*2b40*/  PRMT R89, R155, 0x8880, RZ ;  /* 0x000088809b597816 */ /* 0x008fca00000000ff */
[----:B------:R-:W-:-:S07]  /*2b50*/  IMAD R164, R89, R154, RZ ;  /* 0x0000009a59a47224 */ /* 0x000fce00078e02ff */
.L_x_71:
[----:B------:R-:W-:Y:S05]  /*2b60*/  BSYNC B1 ;  /* 0x0000000000017941 */ /* 0x000fea0003800000 */
.L_x_70:
[----:B---3--:R-:W-:Y:S01]  /*2b70*/  @!P3 IMAD R89, R108, R153, R164 ;  /* 0x000000996c59b224 */ /* 0x008fe200078e02a4 */
[----:B------:R-:W-:Y:S04]  /*2b80*/  BSSY B1, `(.L_x_72) ;  /* 0x0000006000017945 */ /* 0x000fe80003800000 */
[----:B------:R3:W-:Y:S01]  /*2b90*/  @!P3 STG.E.U8 desc[UR36][R158.64+0x28], R89 ;  /* 0x000028599e00b986 */ /* 0x0007e2000c101124 */
[----:B------:R-:W-:Y:S05]  /*2ba0*/  @P5 BRA `(.L_x_73) ;  /* 0x00000000000c5947 */ /* 0x000fea0003800000 */
[----:B--2---:R-:W3:Y:S02]  /*2bb0*/  LDG.E.U8 R155, desc[UR36][R22.64+0x29] ;  /* 0x00002924169b7981 */ /* 0x004ee4000c1e1100 */
[----:B---3--:R-:W-:-:S05]  /*2bc0*/  PRMT R89, R155, 0x8880, RZ ;  /* 0x000088809b597816 */ /* 0x008fca00000000ff */
[----:B------:R-:W-:-:S07]  /*2bd0*/  IMAD R164, R89, R154, RZ ;  /* 0x0000009a59a47224 */ /* 0x000fce00078e02ff */
.L_x_73:
[----:B------:R-:W-:Y:S05]  /*2be0*/  BSYNC B1 ;  /* 0x0000000000017941 */ /* 0x000fea0003800000 */
.L_x_72:
[----:B------:R-:W-:Y:S01]  /*2bf0*/  @!P5 IMAD R109, R109, R153, R164 ;  /* 0x000000996d6dd224 */ /* 0x000fe200078e02a4 */
[----:B------:R-:W-:Y:S04]  /*2c00*/  BSSY B1, `(.L_x_74) ;  /* 0x0000006000017945 */ /* 0x000fe80003800000 */
[----:B------:R0:W-:Y:S01]  /*2c10*/  @!P5 STG.E.U8 desc[UR36][R158.64+0x29], R109 ;  /* 0x0000296d9e00d986 */ /* 0x0001e2000c101124 */
[----:B------:R-:W-:Y:S05]  /*2c20*/  @P2 BRA `(.L_x_75) ;  /* 0x00000000000c2947 */ /* 0x000fea0003800000 */
[----:B--2---:R-:W3:Y:S02]  /*2c30*/  LDG.E.U8 R155, desc[UR36][R162.64+0x28] ;  /* 0x00002824a29b7981 */ /* 0x004ee4000c1e1100 */
[----:B---3--:R-:W-:-:S05]  /*2c40*/  PRMT R89, R155, 0x8880, RZ ;  /* 0x000088809b597816 */ /* 0x008fca00000000ff */
[----:B------:R-:W-:-:S07]  /*2c50*/  IMAD R164, R89, R154, RZ ;  /* 0x0000009a59a47224 */ /* 0x000fce00078e02ff */
.L_x_75:
[----:B------:R-:W-:Y:S05]  /*2c60*/  BSYNC B1 ;  /* 0x0000000000017941 */ /* 0x000fea0003800000 */
.L_x_74:
        /* <DEDUP_REMOVED lines=11> */
.L_x_77:
[----:B------:R-:W-:Y:S05]  /*2d20*/  BSYNC B1 ;  /* 0x0000000000017941 */ /* 0x000fea0003800000 */
.L_x_76:
[----:B------:R-:W-:Y:S01]  /*2d30*/  @!P4 IMAD R111, R111, R153, R164 ;  /* 0x000000996f6fc224 */ /* 0x000fe200078e02a4 */
[----:B------:R-:W-:Y:S04]  /*2d40*/  BSSY B1, `(.L_x_78) ;  /* 0x0000006000017945 */ /* 0x000fe80003800000 */
[----:B------:R0:W-:Y:S01]  /*2d50*/  @!P4 STG.E.U8 desc[UR36][R8.64+0x29], R111 ;  /* 0x0000296f0800c986 */ /* 0x0001e2000c101124 */
[----:B------:R-:W-:Y:S05]  /*2d60*/  @P3 BRA `(.L_x_79) ;  /* 0x00000000000c3947 */ /* 0x000fea0003800000 */
[----:B--2---:R-:W3:Y:S02]  /*2d70*/  LDG.E.U8 R155, desc[UR36][R22.64+0x30] ;  /* 0x00003024169b7981 */ /* 0x004ee4000c1e1100 */
[----:B---3--:R-:W-:-:S05]  /*2d80*/  PRMT R89, R155, 0x8880, RZ ;  /* 0x000088809b597816 */ /* 0x008fca00000000ff */
[----:B------:R-:W-:-:S07]  /*2d90*/  IMAD R164, R89, R154, RZ ;  /* 0x0000009a59a47224 */ /* 0x000fce00078e02ff */
.L_x_79:
[----:B------:R-:W-:Y:S05]  /*2da0*/  BSYNC B1 ;  /* 0x0000000000017941 */ /* 0x000fea0003800000 */
.L_x_78:
[----:B---3--:R-:W-:Y:S01]  /*2db0*/  @!P3 IMAD R89, R112, R153, R164 ;  /* 0x000000997059b224 */ /* 0x008fe200078e02a4 */
[----:B------:R-:W-:Y:S04]  /*2dc0*/  BSSY B1, `(.L_x_80) ;  /* 0x0000006000017945 */ /* 0x000fe80003800000 */
[----:B------:R3:W-:Y:S01]  /*2dd0*/  @!P3 STG.E.U8 desc[UR36][R158.64+0x30], R89 ;  /* 0x000030599e00b986 */ /* 0x0007e2000c101124 */
[----:B------:R-:W-:Y:S05]  /*2de0*/  @P5 BRA `(.L_x_81) ;  /* 0x00000000000c5947 */ /* 0x000fea0003800000 */
[----:B--2---:R-:W3:Y:S02]  /*2df0*/  LDG.E.U8 R155, desc[UR36][R22.64+0x31] ;  /* 0x00003124169b7981 */ /* 0x004ee4000c1e1100 */
[----:B---3--:R-:W-:-:S05]  /*2e00*/  PRMT R89, R155, 0x8880, RZ ;  /* 0x000088809b597816 */ /* 0x008fca00000000ff */
[----:B------:R-:W-:-:S07]  /*2e10*/  IMAD R164, R89, R154, RZ ;  /* 0x0000009a59a47224 */ /* 0x000fce00078e02ff */
.L_x_81:
[----:B------:R-:W-:Y:S05]  /*2e20*/  BSYNC B1 ;  /* 0x0000000000017941 */ /* 0x000fea0003800000 */
.L_x_80:
[----:B------:R-:W-:Y:S01]  /*2e30*/  @!P5 IMAD R113, R113, R153, R164 ;  /* 0x000000997171d224 */ /* 0x000fe200078e02a4 */
[----:B------:R-:W-:Y:S04]  /*2e40*/  BSSY B1, `(.L_x_82) ;  /* 0x0000006000017945 */ /* 0x000fe80003800000 */
[----:B------:R0:W-:Y:S01]  /*2e50*/  @!P5 STG.E.U8 desc[UR36][R158.64+0x31], R113 ;  /* 0x000031719e00d986 */ /* 0x0001e2000c101124 */
[----:B------:R-:W-:Y:S05]  /*2e60*/  @P2 BRA `(.L_x_83) ;  /* 0x00000000000c2947 */ /* 0x000fea0003800000 */
[----:B--2---:R-:W3:Y:S02]  /*2e70*/  LDG.E.U8 R155, desc[UR36][R162.64+0x30] ;  /* 0x00003024a29b7981 */ /* 0x004ee4000c1e1100 */
[----:B---3--:R-:W-:-:S05]  /*2e80*/  PRMT R89, R155, 0x8880, RZ ;  /* 0x000088809b597816 */ /* 0x008fca00000000ff */
[----:B------:R-:W-:-:S07]  /*2e90*/  IMAD R164, R89, R154, RZ ;  /* 0x0000009a59a47224 */ /* 0x000fce00078e02ff */
.L_x_83:
[----:B------:R-:W-:Y:S05]  /*2ea0*/  BSYNC B1 ;  /* 0x0000000000017941 */ /* 0x000fea0003800000 */
.L_x_82:
        /* <DEDUP_REMOVED lines=11> */
.L_x_85:
[----:B------:R-:W-:Y:S05]  /*2f60*/  BSYNC B1 ;  /* 0x0000000000017941 */ /* 0x000fea0003800000 */
.L_x_84:
[----:B------:R-:W-:Y:S01]  /*2f70*/  @!P4 IMAD R115, R115, R153, R164 ;  /* 0x000000997373c224 */ /* 0x000fe200078e02a4 */
[----:B------:R-:W-:Y:S04]  /*2f80*/  BSSY B1, `(.L_x_86) ;  /* 0x0000006000017945 */ /* 0x000fe80003800000 */
[----:B------:R0:W-:Y:S01]  /*2f90*/  @!P4 STG.E.U8 desc[UR36][R8.64+0x31], R115 ;  /* 0x000031730800c986 */ /* 0x0001e2000c101124 */
[----:B------:R-:W-:Y:S05]  /*2fa0*/  @P3 BRA `(.L_x_87) ;  /* 0x00000000000c3947 */ /* 0x000fea0003800000 */
[----:B--2---:R-:W3:Y:S02]  /*2fb0*/  LDG.E.U8 R155, desc[UR36][R22.64+0x38] ;  /* 0x00003824169b7981 */ /* 0x004ee4000c1e1100 */
[----:B---3--:R-:W-:-:S05]  /*2fc0*/  PRMT R89, R155, 0x8880, RZ ;  /* 0x000088809b597816 */ /* 0x008fca00000000ff */
[----:B------:R-:W-:-:S07]  /*2fd0*/  IMAD R164, R89, R154, RZ ;  /* 0x0000009a59a47224 */ /* 0x000fce00078e02ff */
.L_x_87:
[----:B------:R-:W-:Y:S05]  /*2fe0*/  BSYNC B1 ;  /* 0x0000000000017941 */ /* 0x000fea0003800000 */
.L_x_86:
[----:B---3--:R-:W-:Y:S01]  /*2ff0*/  @!P3 IMAD R89, R116, R153, R164 ;  /* 0x000000997459b224 */ /* 0x008fe200078e02a4 */
[----:B------:R-:W-:Y:S04]  /*3000*/  BSSY B1, `(.L_x_88) ;  /* 0x0000006000017945 */ /* 0x000fe80003800000 */
[----:B------:R3:W-:Y:S01]  /*3010*/  @!P3 STG.E.U8 desc[UR36][R158.64+0x38], R89 ;  /* 0x000038599e00b986 */ /* 0x0007e2000c101124 */
[----:B------:R-:W-:Y:S05]  /*3020*/  @P5 BRA `(.L_x_89) ;  /* 0x00000000000c5947 */ /* 0x000fea0003800000 */
[----:B--2---:R-:W3:Y:S02]  /*3030*/  LDG.E.U8 R155, desc[UR36][R22.64+0x39] ;  /* 0x00003924169b7981 */ /* 0x004ee4000c1e1100 */
[----:B---3--:R-:W-:-:S05]  /*3040*/  PRMT R89, R155, 0x8880, RZ ;  /* 0x000088809b597816 */ /* 0x008fca00000000ff */
[----:B------:R-:W-:-:S07]  /*3050*/  IMAD R164, R89, R154, RZ ;  /* 0x0000009a59a47224 */ /* 0x000fce00078e02ff */
.L_x_89:
[----:B------:R-:W-:Y:S05]  /*3060*/  BSYNC B1 ;  /* 0x0000000000017941 */ /* 0x000fea0003800000 */
.L_x_88:
[----:B------:R-:W-:Y:S01]  /*3070*/  @!P5 IMAD R117, R117, R153, R164 ;  /* 0x000000997575d224 */ /* 0x000fe200078e02a4 */
[----:B------:R-:W-:Y:S04]  /*3080*/  BSSY B1, `(.L_x_90) ;  /* 0x0000006000017945 */ /* 0x000fe80003800000 */
[----:B------:R0:W-:Y:S01]  /*3090*/  @!P5 STG.E.U8 desc[UR36][R158.64+0x39], R117 ;  /* 0x000039759e00d986 */ /* 0x0001e2000c101124 */
[----:B------:R-:W-:Y:S05]  /*30a0*/  @P2 BRA `(.L_x_91) ;  /* 0x00000000000c2947 */ /* 0x000fea0003800000 */
[----:B--2---:R-:W3:Y:S02]  /*30b0*/  LDG.E.U8 R155, desc[UR36][R162.64+0x38] ;  /* 0x00003824a29b7981 */ /* 0x004ee4000c1e1100 */
[----:B---3--:R-:W-:-:S05]  /*30c0*/  PRMT R89, R155, 0x8880, RZ ;  /* 0x000088809b597816 */ /* 0x008fca00000000ff */
[----:B------:R-:W-:-:S07]  /*30d0*/  IMAD R164, R89, R154, RZ ;  /* 0x0000009a59a47224 */ /* 0x000fce00078e02ff */
.L_x_91:
[----:B------:R-:W-:Y:S05]  /*30e0*/  BSYNC B1 ;  /* 0x0000000000017941 */ /* 0x000fea0003800000 */
.L_x_90:
        /* <DEDUP_REMOVED lines=11> */
.L_x_93:
[----:B------:R-:W-:Y:S05]  /*31a0*/  BSYNC B1 ;  /* 0x0000000000017941 */ /* 0x000fea0003800000 */
.L_x_92:
[----:B------:R-:W-:Y:S01]  /*31b0*/  @!P4 IMAD R119, R119, R153, R164 ;  /* 0x000000997777c224 */ /* 0x000fe200078e02a4 */
[----:B------:R-:W-:Y:S04]  /*31c0*/  BSSY B1, `(.L_x_94) ;  /* 0x0000006000017945 */ /* 0x000fe80003800000 */
[----:B------:R0:W-:Y:S01]  /*31d0*/  @!P4 STG.E.U8 desc[UR36][R8.64+0x39], R119 ;  /* 0x000039770800c986 */ /* 0x0001e2000c101124 */
[----:B------:R-:W-:Y:S05]  /*31e0*/  @P3 BRA `(.L_x_95) ;  /* 0x00000000000c3947 */ /* 0x000fea0003800000 */
[----:B--2---:R-:W3:Y:S02]  /*31f0*/  LDG.E.U8 R155, desc[UR36][R22.64+0x40] ;  /* 0x00004024169b7981 */ /* 0x004ee4000c1e1100 */
[----:B---3--:R-:W-:-:S05]  /*3200*/  PRMT R89, R155, 0x8880, RZ ;  /* 0x000088809b597816 */ /* 0x008fca00000000ff */
[----:B------:R-:W-:-:S07]  /*3210*/  IMAD R164, R89, R154, RZ ;  /* 0x0000009a59a47224 */ /* 0x000fce00078e02ff */
.L_x_95:
[----:B------:R-:W-:Y:S05]  /*3220*/  BSYNC B1 ;  /* 0x0000000000017941 */ /* 0x000fea0003800000 */
.L_x_94:
[----:B---3--:R-:W-:Y:S01]  /*3230*/  @!P3 IMAD R89, R120, R153, R164 ;  /* 0x000000997859b224 */ /* 0x008fe200078e02a4 */
[----:B------:R-:W-:Y:S04]  /*3240*/  BSSY B1, `(.L_x_96) ;  /* 0x0000006000017945 */ /* 0x000fe80003800000 */
[----:B------:R3:W-:Y:S01]  /*3250*/  @!P3 STG.E.U8 desc[UR36][R158.64+0x40], R89 ;  /* 0x000040599e00b986 */ /* 0x0007e2000c101124 */
[----:B------:R-:W-:Y:S05]  /*3260*/  @P5 BRA `(.L_x_97) ;  /* 0x00000000000c5947 */ /* 0x000fea0003800000 */
[----:B--2---:R-:W3:Y:S02]  /*3270*/  LDG.E.U8 R155, desc[UR36][R22.64+0x41] ;  /* 0x00004124169b7981 */ /* 0x004ee4000c1e1100 */
[----:B---3--:R-:W-:-:S05]  /*3280*/  PRMT R89, R155, 0x8880, RZ ;  /* 0x000088809b597816 */ /* 0x008fca00000000ff */
[----:B------:R-:W-:-:S07]  /*3290*/  IMAD R164, R89, R154, RZ ;  /* 0x0000009a59a47224 */ /* 0x000fce00078e02ff */
.L_x_97:
[----:B------:R-:W-:Y:S05]  /*32a0*/  BSYNC B1 ;  /* 0x0000000000017941 */ /* 0x000fea0003800000 */
.L_x_96:
[----:B------:R-:W-:Y:S01]  /*32b0*/  @!P5 IMAD R121, R121, R153, R164 ;  /* 0x000000997979d224 */ /* 0x000fe200078e02a4 */
[----:B------:R-:W-:Y:S04]  /*32c0*/  BSSY B1, `(.L_x_98) ;  /* 0x0000006000017945 */ /* 0x000fe80003800000 */
[----:B------:R0:W-:Y:S01]  /*32d0*/  @!P5 STG.E.U8 desc[UR36][R158.64+0x41], R121 ;  /* 0x000041799e00d986 */ /* 0x0001e2000c101124 */
[----:B------:R-:W-:Y:S05]  /*32e0*/  @P2 BRA `(.L_x_99) ;  /* 0x00000000000c2947 */ /* 0x000fea0003800000 */
[----:B--2---:R-:W3:Y:S02]  /*32f0*/  LDG.E.U8 R155, desc[UR36][R162.64+0x40] ;  /* 0x00004024a29b7981 */ /* 0x004ee4000c1e1100 */
[----:B---3--:R-:W-:-:S05]  /*3300*/  PRMT R89, R155, 0x8880, RZ ;  /* 0x000088809b597816 */ /* 0x008fca00000000ff */
[----:B------:R-:W-:-:S07]  /*3310*/  IMAD R164, R89, R154, RZ ;  /* 0x0000009a59a47224 */ /* 0x000fce00078e02ff */
.L_x_99:
[----:B------:R-:W-:Y:S05]  /*3320*/  BSYNC B1 ;  /* 0x0000000000017941 */ /* 0x000fea0003800000 */
.L_x_98:
        /* <DEDUP_REMOVED lines=11> */
.L_x_101:
[----:B------:R-:W-:Y:S05]  /*33e0*/  BSYNC B1 ;  /* 0x0000000000017941 */ /* 0x000fea0003800000 */
.L_x_100:
[----:B------:R-:W-:Y:S01]  /*33f0*/  @!P4 IMAD R123, R123, R153, R164 ;  /* 0x000000997b7bc224 */ /* 0x000fe200078e02a4 */
[----:B------:R-:W-:Y:S04]  /*3400*/  BSSY B1, `(.L_x_102) ;  /* 0x0000006000017945 */ /* 0x000fe80003800000 */
[----:B------:R0:W-:Y:S01]  /*3410*/  @!P4 STG.E.U8 desc[UR36][R8.64+0x41], R123 ;  /* 0x0000417b0800c986 */ /* 0x0001e2000c101124 */
[----:B------:R-:W-:Y:S05]  /*3420*/  @P3 BRA `(.L_x_103) ;  /* 0x00000000000c3947 */ /* 0x000fea0003800000 */
[----:B--2---:R-:W3:Y:S02]  /*3430*/  LDG.E.U8 R155, desc[UR36][R22.64+0x48] ;  /* 0x00004824169b7981 */ /* 0x004ee4000c1e1100 */
[----:B---3--:R-:W-:-:S05]  /*3440*/  PRMT R89, R155, 0x8880, RZ ;  /* 0x000088809b597816 */ /* 0x008fca00000000ff */
[----:B------:R-:W-:-:S07]  /*3450*/  IMAD R164, R89, R154, RZ ;  /* 0x0000009a59a47224 */ /* 0x000fce00078e02ff */
.L_x_103:
[----:B------:R-:W-:Y:S05]  /*3460*/  BSYNC B1 ;  /* 0x0000000000017941 */ /* 0x000fea0003800000 */
.L_x_102:
[----:B---3--:R-:W-:Y:S01]  /*3470*/  @!P3 IMAD R89, R124, R153, R164 ;  /* 0x000000997c59b224 */ /* 0x008fe200078e02a4 */
[----:B------:R-:W-:Y:S04]  /*3480*/  BSSY B1, `(.L_x_104) ;  /* 0x0000006000017945 */ /* 0x000fe80003800000 */
[----:B------:R3:W-:Y:S01]  /*3490*/  @!P3 STG.E.U8 desc[UR36][R158.64+0x48], R89 ;  /* 0x000048599e00b986 */ /* 0x0007e2000c101124 */
[----:B------:R-:W-:Y:S05]  /*34a0*/  @P5 BRA `(.L_x_105) ;  /* 0x00000000000c5947 */ /* 0x000fea0003800000 */
[----:B--2---:R-:W3:Y:S02]  /*34b0*/  LDG.E.U8 R155, desc[UR36][R22.64+0x49] ;  /* 0x00004924169b7981 */ /* 0x004ee4000c1e1100 */
[----:B---3--:R-:W-:-:S05]  /*34c0*/  PRMT R89, R155, 0x8880, RZ ;  /* 0x000088809b597816 */ /* 0x008fca00000000ff */
[----:B------:R-:W-:-:S07]  /*34d0*/  IMAD R164, R89, R154, RZ ;  /* 0x0000009a59a47224 */ /* 0x000fce00078e02ff */
.L_x_105:
[----:B------:R-:W-:Y:S05]  /*34e0*/  BSYNC B1 ;  /* 0x0000000000017941 */ /* 0x000fea0003800000 */
.L_x_104:
[----:B------:R-:W-:Y:S01]  /*34f0*/  @!P5 IMAD R125, R125, R153, R164 ;  /* 0x000000997d7dd224 */ /* 0x000fe200078e02a4 */
[----:B------:R-:W-:Y:S04]  /*3500*/  BSSY B1, `(.L_x_106) ;  /* 0x0000006000017945 */ /* 0x000fe80003800000 */
[----:B------:R0:W-:Y:S01]  /*3510*/  @!P5 STG.E.U8 desc[UR36][R158.64+0x49], R125 ;  /* 0x0000497d9e00d986 */ /* 0x0001e2000c101124 */
[----:B------:R-:W-:Y:S05]  /*3520*/  @P2 BRA `(.L_x_107) ;  /* 0x00000000000c2947 */ /* 0x000fea0003800000 */
[----:B--2---:R-:W3:Y:S02]  /*3530*/  LDG.E.U8 R155, desc[UR36][R162.64+0x48] ;  /* 0x00004824a29b7981 */ /* 0x004ee4000c1e1100 */
[----:B---3--:R-:W-:-:S05]  /*3540*/  PRMT R89, R155, 0x8880, RZ ;  /* 0x000088809b597816 */ /* 0x008fca00000000ff */
[----:B------:R-:W-:-:S07]  /*3550*/  IMAD R164, R89, R154, RZ ;  /* 0x0000009a59a47224 */ /* 0x000fce00078e02ff */
.L_x_107:
[----:B------:R-:W-:Y:S05]  /*3560*/  BSYNC B1 ;  /* 0x0000000000017941 */ /* 0x000fea0003800000 */
.L_x_106:
        /* <DEDUP_REMOVED lines=11> */
.L_x_109:
[----:B------:R-:W-:Y:S05]  /*3620*/  BSYNC B1 ;  /* 0x0000000000017941 */ /* 0x000fea0003800000 */
.L_x_108:
[----:B------:R-:W-:Y:S01]  /*3630*/  @!P4 IMAD R127, R127, R153, R164 ;  /* 0x000000997f7fc224 */ /* 0x000fe200078e02a4 */
[----:B------:R-:W-:Y:S04]  /*3640*/  BSSY B1, `(.L_x_110) ;  /* 0x0000006000017945 */ /* 0x000fe80003800000 */
[----:B------:R0:W-:Y:S01]  /*3650*/  @!P4 STG.E.U8 desc[UR36][R8.64+0x49], R127 ;  /* 0x0000497f0800c986 */ /* 0x0001e2000c101124 */
[----:B------:R-:W-:Y:S05]  /*3660*/  @P3 BRA `(.L_x_111) ;  /* 0x00000000000c3947 */ /* 0x000fea0003800000 */
[----:B--2---:R-:W3:Y:S02]  /*3670*/  LDG.E.U8 R155, desc[UR36][R22.64+0x50] ;  /* 0x00005024169b7981 */ /* 0x004ee4000c1e1100 */
[----:B---3--:R-:W-:-:S05]  /*3680*/  PRMT R89, R155, 0x8880, RZ ;  /* 0x000088809b597816 */ /* 0x008fca00000000ff */
[----:B------:R-:W-:-:S07]  /*3690*/  IMAD R164, R89, R154, RZ ;  /* 0x0000009a59a47224 */ /* 0x000fce00078e02ff */
.L_x_111:
[----:B------:R-:W-:Y:S05]  /*36a0*/  BSYNC B1 ;  /* 0x0000000000017941 */ /* 0x000fea0003800000 */
.L_x_110:
[----:B---3--:R-:W-:Y:S01]  /*36b0*/  @!P3 IMAD R89, R128, R153, R164 ;  /* 0x000000998059b224 */ /* 0x008fe200078e02a4 */
[----:B------:R-:W-:Y:S04]  /*36c0*/  BSSY B1, `(.L_x_112) ;  /* 0x0000006000017945 */ /* 0x000fe80003800000 */
[----:B------:R3:W-:Y:S01]  /*36d0*/  @!P3 STG.E.U8 desc[UR36][R158.64+0x50], R89 ;  /* 0x000050599e00b986 */ /* 0x0007e2000c101124 */
[----:B------:R-:W-:Y:S05]  /*36e0*/  @P5 BRA `(.L_x_113) ;  /* 0x00000000000c5947 */ /* 0x000fea0003800000 */
[----:B--2---:R-:W3:Y:S02]  /*36f0*/  LDG.E.U8 R155, desc[UR36][R22.64+0x51] ;  /* 0x00005124169b7981 */ /* 0x004ee4000c1e1100 */
[----:B---3--:R-:W-:-:S05]  /*3700*/  PRMT R89, R155, 0x8880, RZ ;  /* 0x000088809b597816 */ /* 0x008fca00000000ff */
[----:B------:R-:W-:-:S07]  /*3710*/  IMAD R164, R89, R154, RZ ;  /* 0x0000009a59a47224 */ /* 0x000fce00078e02ff */
.L_x_113:
[----:B------:R-:W-:Y:S05]  /*3720*/  BSYNC B1 ;  /* 0x0000000000017941 */ /* 0x000fea0003800000 */
.L_x_112:
[----:B------:R-:W-:Y:S01]  /*3730*/  @!P5 IMAD R129, R129, R153, R164 ;  /* 0x000000998181d224 */ /* 0x000fe200078e02a4 */
[----:B------:R-:W-:Y:S04]  /*3740*/  BSSY B1, `(.L_x_114) ;  /* 0x0000006000017945 */ /* 0x000fe80003800000 */
[----:B------:R0:W-:Y:S01]  /*3750*/  @!P5 STG.E.U8 desc[UR36][R158.64+0x51], R129 ;  /* 0x000051819e00d986 */ /* 0x0001e2000c101124 */
[----:B------:R-:W-:Y:S05]  /*3760*/  @P2 BRA `(.L_x_115) ;  /* 0x00000000000c2947 */ /* 0x000fea0003800000 */
[----:B--2---:R-:W3:Y:S02]  /*3770*/  LDG.E.U8 R155, desc[UR36][R162.64+0x50] ;  /* 0x00005024a29b7981 */ /* 0x004ee4000c1e1100 */
[----:B---3--:R-:W-:-:S05]  /*3780*/  PRMT R89, R155, 0x8880, RZ ;  /* 0x000088809b597816 */ /* 0x008fca00000000ff */
[----:B------:R-:W-:-:S07]  /*3790*/  IMAD R164, R89, R154, RZ ;  /* 0x0000009a59a47224 */ /* 0x000fce00078e02ff */
.L_x_115:
[----:B------:R-:W-:Y:S05]  /*37a0*/  BSYNC B1 ;  /* 0x0000000000017941 */ /* 0x000fea0003800000 */
.L_x_114:
        /* <DEDUP_REMOVED lines=11> */
.L_x_117:
[----:B------:R-:W-:Y:S05]  /*3860*/  BSYNC B1 ;  /* 0x0000000000017941 */ /* 0x000fea0003800000 */
.L_x_116:
[----:B------:R-:W-:Y:S01]  /*3870*/  @!P4 IMAD R131, R131, R153, R164 ;  /* 0x000000998383c224 */ /* 0x000fe200078e02a4 */
[----:B------:R-:W-:Y:S04]  /*3880*/  BSSY B1, `(.L_x_118) ;  /* 0x0000006000017945 */ /* 0x000fe80003800000 */
[----:B------:R0:W-:Y:S01]  /*3890*/  @!P4 STG.E.U8 desc[UR36][R8.64+0x51], R131 ;  /* 0x000051830800c986 */ /* 0x0001e2000c101124 */
[----:B------:R-:W-:Y:S05]  /*38a0*/  @P3 BRA `(.L_x_119) ;  /* 0x00000000000c3947 */ /* 0x000fea0003800000 */
[----:B--2---:R-:W3:Y:S02]  /*38b0*/  LDG.E.U8 R155, desc[UR36][R22.64+0x58] ;  /* 0x00005824169b7981 */ /* 0x004ee4000c1e1100 */
[----:B---3--:R-:W-:-:S05]  /*38c0*/  PRMT R89, R155, 0x8880, RZ ;  /* 0x000088809b597816 */ /* 0x008fca00000000ff */
[----:B------:R-:W-:-:S07]  /*38d0*/  IMAD R164, R89, R154, RZ ;  /* 0x0000009a59a47224 */ /* 0x000fce00078e02ff */
.L_x_119:
[----:B------:R-:W-:Y:S05]  /*38e0*/  BSYNC B1 ;  /* 0x0000000000017941 */ /* 0x000fea0003800000 */
.L_x_118:
[----:B---3--:R-:W-:Y:S01]  /*38f0*/  @!P3 IMAD R89, R132, R153, R164 ;  /* 0x000000998459b224 */ /* 0x008fe200078e02a4 */
[----:B------:R-:W-:Y:S04]  /*3900*/  BSSY B1, `(.L_x_120) ;  /* 0x0000006000017945 */ /* 0x000fe80003800000 */
[----:B------:R3:W-:Y:S01]  /*3910*/  @!P3 STG.E.U8 desc[UR36][R158.64+0x58], R89 ;  /* 0x000058599e00b986 */ /* 0x0007e2000c101124 */
[----:B------:R-:W-:Y:S05]  /*3920*/  @P5 BRA `(.L_x_121) ;  /* 0x00000000000c5947 */ /* 0x000fea0003800000 */
[----:B--2---:R-:W3:Y:S02]  /*3930*/  LDG.E.U8 R155, desc[UR36][R22.64+0x59] ;  /* 0x00005924169b7981 */ /* 0x004ee4000c1e1100 */
[----:B---3--:R-:W-:-:S05]  /*3940*/  PRMT R89, R155, 0x8880, RZ ;  /* 0x000088809b597816 */ /* 0x008fca00000000ff */
[----:B------:R-:W-:-:S07]  /*3950*/  IMAD R164, R89, R154, RZ ;  /* 0x0000009a59a47224 */ /* 0x000fce00078e02ff */
.L_x_121:
[----:B------:R-:W-:Y:S05]  /*3960*/  BSYNC B1 ;  /* 0x0000000000017941 */ /* 0x000fea0003800000 */
.L_x_120:
[----:B------:R-:W-:Y:S01]  /*3970*/  @!P5 IMAD R133, R133, R153, R164 ;  /* 0x000000998585d224 */ /* 0x000fe200078e02a4 */
[----:B------:R-:W-:Y:S04]  /*3980*/  BSSY B1, `(.L_x_122) ;  /* 0x0000006000017945 */ /* 0x000fe80003800000 */
[----:B------:R0:W-:Y:S01]  /*3990*/  @!P5 STG.E.U8 desc[UR36][R158.64+0x59], R133 ;  /* 0x000059859e00d986 */ /* 0x0001e2000c101124 */
[----:B------:R-:W-:Y:S05]  /*39a0*/  @P2 BRA `(.L_x_123) ;  /* 0x00000000000c2947 */ /* 0x000fea0003800000 */
[----:B--2---:R-:W3:Y:S02]  /*39b0*/  LDG.E.U8 R155, desc[UR36][R162.64+0x58] ;  /* 0x00005824a29b7981 */ /* 0x004ee4000c1e1100 */
[----:B---3--:R-:W-:-:S05]  /*39c0*/  PRMT R89, R155, 0x8880, RZ ;  /* 0x000088809b597816 */ /* 0x008fca00000000ff */
[----:B------:R-:W-:-:S07]  /*39d0*/  IMAD R164, R89, R154, RZ ;  /* 0x0000009a59a47224 */ /* 0x000fce00078e02ff */
.L_x_123:
[----:B------:R-:W-:Y:S05]  /*39e0*/  BSYNC B1 ;  /* 0x0000000000017941 */ /* 0x000fea0003800000 */
.L_x_122:
        /* <DEDUP_REMOVED lines=11> */
.L_x_125:
[----:B------:R-:W-:Y:S05]  /*3aa0*/  BSYNC B1 ;  /* 0x0000000000017941 */ /* 0x000fea0003800000 */
.L_x_124:
[----:B------:R-:W-:Y:S01]  /*3ab0*/  @!P4 IMAD R135, R135, R153, R164 ;  /* 0x000000998787c224 */ /* 0x000fe200078e02a4 */
[----:B------:R-:W-:Y:S04]  /*3ac0*/  BSSY B1, `(.L_x_126) ;  /* 0x0000006000017945 */ /* 0x000fe80003800000 */
[----:B------:R0:W-:Y:S01]  /*3ad0*/  @!P4 STG.E.U8 desc[UR36][R8.64+0x59], R135 ;  /* 0x000059870800c986 */ /* 0x0001e2000c101124 */
[----:B------:R-:W-:Y:S05]  /*3ae0*/  @P3 BRA `(.L_x_127) ;  /* 0x00000000000c3947 */ /* 0x000fea0003800000 */
[----:B--2---:R-:W3:Y:S02]  /*3af0*/  LDG.E.U8 R155, desc[UR36][R22.64+0x60] ;  /* 0x00006024169b7981 */ /* 0x004ee4000c1e1100 */
[----:B---3--:R-:W-:-:S05]  /*3b00*/  PRMT R89, R155, 0x8880, RZ ;  /* 0x000088809b597816 */ /* 0x008fca00000000ff */
[----:B------:R-:W-:-:S07]  /*3b10*/  IMAD R164, R89, R154, RZ ;  /* 0x0000009a59a47224 */ /* 0x000fce00078e02ff */
.L_x_127:
[----:B------:R-:W-:Y:S05]  /*3b20*/  BSYNC B1 ;  /* 0x0000000000017941 */ /* 0x000fea0003800000 */
.L_x_126:
[----:B---3--:R-:W-:Y:S01]  /*3b30*/  @!P3 IMAD R89, R136, R153, R164 ;  /* 0x000000998859b224 */ /* 0x008fe200078e02a4 */
[----:B------:R-:W-:Y:S04]  /*3b40*/  BSSY B1, `(.L_x_128) ;  /* 0x0000006000017945 */ /* 0x000fe80003800000 */
[----:B------:R3:W-:Y:S01]  /*3b50*/  @!P3 STG.E.U8 desc[UR36][R158.64+0x60], R89 ;  /* 0x000060599e00b986 */ /* 0x0007e2000c101124 */
[----:B------:R-:W-:Y:S05]  /*3b60*/  @P5 BRA `(.L_x_129) ;  /* 0x00000000000c5947 */ /* 0x000fea0003800000 */
[----:B--2---:R-:W3:Y:S02]  /*3b70*/  LDG.E.U8 R155, desc[UR36][R22.64+0x61] ;  /* 0x00006124169b7981 */ /* 0x004ee4000c1e1100 */
[----:B---3--:R-:W-:-:S05]  /*3b80*/  PRMT R89, R155, 0x8880, RZ ;  /* 0x000088809b597816 */ /* 0x008fca00000000ff */
[----:B------:R-:W-:-:S07]  /*3b90*/  IMAD R164, R89, R154, RZ ;  /* 0x0000009a59a47224 */ /* 0x000fce00078e02ff */
.L_x_129:
[----:B------:R-:W-:Y:S05]  /*3ba0*/  BSYNC B1 ;  /* 0x0000000000017941 */ /* 0x000fea0003800000 */
.L_x_128:
[----:B------:R-:W-:Y:S01]  /*3bb0*/  @!P5 IMAD R137, R137, R153, R164 ;  /* 0x000000998989d224 */ /* 0x000fe200078e02a4 */
[----:B------:R-:W-:Y:S04]  /*3bc0*/  BSSY B1, `(.L_x_130) ;  /* 0x0000006000017945 */ /* 0x000fe80003800000 */
[----:B------:R0:W-:Y:S01]  /*3bd0*/  @!P5 STG.E.U8 desc[UR36][R158.64+0x61], R137 ;  /* 0x000061899e00d986 */ /* 0x0001e2000c101124 */
[----:B------:R-:W-:Y:S05]  /*3be0*/  @P2 BRA `(.L_x_131) ;  /* 0x00000000000c2947 */ /* 0x000fea0003800000 */
[----:B--2---:R-:W3:Y:S02]  /*3bf0*/  LDG.E.U8 R155, desc[UR36][R162.64+0x60] ;  /* 0x00006024a29b7981 */ /* 0x004ee4000c1e1100 */
[----:B---3--:R-:W-:-:S05]  /*3c00*/  PRMT R89, R155, 0x8880, RZ ;  /* 0x000088809b597816 */ /* 0x008fca00000000ff */
[----:B------:R-:W-:-:S07]  /*3c10*/  IMAD R164, R89, R154, RZ ;  /* 0x0000009a59a47224 */ /* 0x000fce00078e02ff */
.L_x_131:
[----:B------:R-:W-:Y:S05]  /*3c20*/  BSYNC B1 ;  /* 0x0000000000017941 */ /* 0x000fea0003800000 */
.L_x_130:
        /* <DEDUP_REMOVED lines=11> */
.L_x_133:
[----:B------:R-:W-:Y:S05]  /*3ce0*/  BSYNC B1 ;  /* 0x0000000000017941 */ /* 0x000fea0003800000 */
.L_x_132:
[----:B------:R-:W-:Y:S01]  /*3cf0*/  @!P4 IMAD R139, R139, R153, R164 ;  /* 0x000000998b8bc224 */ /* 0x000fe200078e02a4 */
[----:B------:R-:W-:Y:S04]  /*3d00*/  BSSY B1, `(.L_x_134) ;  /* 0x0000006000017945 */ /* 0x000fe80003800000 */
[----:B------:R0:W-:Y:S01]  /*3d10*/  @!P4 STG.E.U8 desc[UR36][R8.64+0x61], R139 ;  /* 0x0000618b0800c986 */ /* 0x0001e2000c101124 */
[----:B------:R-:W-:Y:S05]  /*3d20*/  @P3 BRA `(.L_x_135) ;  /* 0x00000000000c3947 */ /* 0x000fea0003800000 */
[----:B--2---:R-:W3:Y:S02]  /*3d30*/  LDG.E.U8 R155, desc[UR36][R22.64+0x68] ;  /* 0x00006824169b7981 */ /* 0x004ee4000c1e1100 */
[----:B---3--:R-:W-:-:S05]  /*3d40*/  PRMT R89, R155, 0x8880, RZ ;  /* 0x000088809b597816 */ /* 0x008fca00000000ff */
[----:B------:R-:W-:-:S07]  /*3d50*/  IMAD R164, R89, R154, RZ ;  /* 0x0000009a59a47224 */ /* 0x000fce00078e02ff */
.L_x_135:
[----:B------:R-:W-:Y:S05]  /*3d60*/  BSYNC B1 ;  /* 0x0000000000017941 */ /* 0x000fea0003800000 */
.L_x_134:
[----:B---3--:R-:W-:Y:S01]  /*3d70*/  @!P3 IMAD R89, R140, R153, R164 ;  /* 0x000000998c59b224 */ /* 0x008fe200078e02a4 */
[----:B------:R-:W-:Y:S04]  /*3d80*/  BSSY B1, `(.L_x_136) ;  /* 0x0000006000017945 */ /* 0x000fe80003800000 */
[----:B------:R3:W-:Y:S01]  /*3d90*/  @!P3 STG.E.U8 desc[UR36][R158.64+0x68], R89 ;  /* 0x000068599e00b986 */ /* 0x0007e2000c101124 */
[----:B------:R-:W-:Y:S05]  /*3da0*/  @P5 BRA `(.L_x_137) ;  /* 0x00000000000c5947 */ /* 0x000fea0003800000 */
[----:B--2---:R-:W3:Y:S02]  /*3db0*/  LDG.E.U8 R155, desc[UR36][R22.64+0x69] ;  /* 0x00006924169b7981 */ /* 0x004ee4000c1e1100 */
[----:B---3--:R-:W-:-:S05]  /*3dc0*/  PRMT R89, R155, 0x8880, RZ ;  /* 0x000088809b597816 */ /* 0x008fca00000000ff */
[----:B------:R-:W-:-:S07]  /*3dd0*/  IMAD R164, R89, R154, RZ ;  /* 0x0000009a59a47224 */ /* 0x000fce00078e02ff */
.L_x_137:
[----:B------:R-:W-:Y:S05]  /*3de0*/  BSYNC B1 ;  /* 0x0000000000017941 */ /* 0x000fea0003800000 */
.L_x_136:
[----:B------:R-:W-:Y:S01]  /*3df0*/  @!P5 IMAD R141, R141, R153, R164 ;  /* 0x000000998d8dd224 */ /* 0x000fe200078e02a4 */
[----:B------:R-:W-:Y:S04]  /*3e00*/  BSSY B1, `(.L_x_138) ;  /* 0x0000006000017945 */ /* 0x000fe80003800000 */
[----:B------:R0:W-:Y:S01]  /*3e10*/  @!P5 STG.E.U8 desc[UR36][R158.64+0x69], R141 ;  /* 0x0000698d9e00d986 */ /* 0x0001e2000c101124 */
[----:B------:R-:W-:Y:S05]  /*3e20*/  @P2 BRA `(.L_x_139) ;  /* 0x00000000000c2947 */ /* 0x000fea0003800000 */
[----:B--2---:R-:W3:Y:S02]  /*3e30*/  LDG.E.U8 R155, desc[UR36][R162.64+0x68] ;  /* 0x00006824a29b7981 */ /* 0x004ee4000c1e1100 */
[----:B---3--:R-:W-:-:S05]  /*3e40*/  PRMT R89, R155, 0x8880, RZ ;  /* 0x000088809b597816 */ /* 0x008fca00000000ff */
[----:B------:R-:W-:-:S07]  /*3e50*/  IMAD R164, R89, R154, RZ ;  /* 0x0000009a59a47224 */ /* 0x000fce00078e02ff */
.L_x_139:
[----:B------:R-:W-:Y:S05]  /*3e60*/  BSYNC B1 ;  /* 0x0000000000017941 */ /* 0x000fea0003800000 */
.L_x_138:
        /* <DEDUP_REMOVED lines=11> */
.L_x_141:
[----:B------:R-:W-:Y:S05]  /*3f20*/  BSYNC B1 ;  /* 0x0000000000017941 */ /* 0x000fea0003800000 */
.L_x_140:
[----:B------:R-:W-:Y:S01]  /*3f30*/  @!P4 IMAD R143, R143, R153, R164 ;  /* 0x000000998f8fc224 */ /* 0x000fe200078e02a4 */
[----:B------:R-:W-:Y:S04]  /*3f40*/  BSSY B1, `(.L_x_142) ;  /* 0x0000006000017945 */ /* 0x000fe80003800000 */
[----:B------:R0:W-:Y:S01]  /*3f50*/  @!P4 STG.E.U8 desc[UR36][R8.64+0x69], R143 ;  /* 0x0000698f0800c986 */ /* 0x0001e2000c101124 */
[----:B------:R-:W-:Y:S05]  /*3f60*/  @P3 BRA `(.L_x_143) ;  /* 0x00000000000c3947 */ /* 0x000fea0003800000 */
[----:B--2---:R-:W3:Y:S02]  /*3f70*/  LDG.E.U8 R155, desc[UR36][R22.64+0x70] ;  /* 0x00007024169b7981 */ /* 0x004ee4000c1e1100 */
[----:B---3--:R-:W-:-:S05]  /*3f80*/  PRMT R89, R155, 0x8880, RZ ;  /* 0x000088809b597816 */ /* 0x008fca00000000ff */
[----:B------:R-:W-:-:S07]  /*3f90*/  IMAD R164, R89, R154, RZ ;  /* 0x0000009a59a47224 */ /* 0x000fce00078e02ff */
.L_x_143:
[----:B------:R-:W-:Y:S05]  /*3fa0*/  BSYNC B1 ;  /* 0x0000000000017941 */ /* 0x000fea0003800000 */
.L_x_142:
[----:B---3--:R-:W-:Y:S01]  /*3fb0*/  @!P3 IMAD R89, R144, R153, R164 ;  /* 0x000000999059b224 */ /* 0x008fe200078e02a4 */
[----:B------:R-:W-:Y:S04]  /*3fc0*/  BSSY B1, `(.L_x_144) ;  /* 0x0000006000017945 */ /* 0x000fe80003800000 */
[----:B------:R3:W-:Y:S01]  /*3fd0*/  @!P3 STG.E.U8 desc[UR36][R158.64+0x70], R89 ;  /* 0x000070599e00b986 */ /* 0x0007e2000c101124 */
[----:B------:R-:W-:Y:S05]  /*3fe0*/  @P5 BRA `(.L_x_145) ;  /* 0x00000000000c5947 */ /* 0x000fea0003800000 */
[----:B--2---:R-:W3:Y:S02]  /*3ff0*/  LDG.E.U8 R155, desc[UR36][R22.64+0x71] ;  /* 0x00007124169b7981 */ /* 0x004ee4000c1e1100 */
[----:B---3--:R-:W-:-:S05]  /*4000*/  PRMT R89, R155, 0x8880, RZ ;  /* 0x000088809b597816 */ /* 0x008fca00000000ff */
[----:B------:R-:W-:-:S07]  /*4010*/  IMAD R164, R89, R154, RZ ;  /* 0x0000009a59a47224 */ /* 0x000fce00078e02ff */
.L_x_145:
[----:B------:R-:W-:Y:S05]  /*4020*/  BSYNC B1 ;  /* 0x0000000000017941 */ /* 0x000fea0003800000 */
.L_x_144:
[----:B------:R-:W-:Y:S01]  /*4030*/  @!P5 IMAD R145, R145, R153, R164 ;  /* 0x000000999191d224 */ /* 0x000fe200078e02a4 */
[----:B------:R-:W-:Y:S04]  /*4040*/  BSSY B1, `(.L_x_146) ;  /* 0x0000006000017945 */ /* 0x000fe80003800000 */
[----:B------:R0:W-:Y:S01]  /*4050*/  @!P5 STG.E.U8 desc[UR36][R158.64+0x71], R145 ;  /* 0x000071919e00d986 */ /* 0x0001e2000c101124 */
[----:B------:R-:W-:Y:S05]  /*4060*/  @P2 BRA `(.L_x_147) ;  /* 0x00000000000c2947 */ /* 0x000fea0003800000 */
[----:B--2---:R-:W3:Y:S02]  /*4070*/  LDG.E.U8 R155, desc[UR36][R162.64+0x70] ;  /* 0x00007024a29b7981 */ /* 0x004ee4000c1e1100 */
[----:B---3--:R-:W-:-:S05]  /*4080*/  PRMT R89, R155, 0x8880, RZ ;  /* 0x000088809b597816 */ /* 0x008fca00000000ff */
[----:B------:R-:W-:-:S07]  /*4090*/  IMAD R164, R89, R154, RZ ;  /* 0x0000009a59a47224 */ /* 0x000fce00078e02ff */
.L_x_147:
[----:B------:R-:W-:Y:S05]  /*40a0*/  BSYNC B1 ;  /* 0x0000000000017941 */ /* 0x000fea0003800000 */
.L_x_146:
[C---:B------:R-:W-:Y:S01]  /*40b0*/  ISETP.LT.OR P4, PT, R3.reuse, 0x72, !P1 ;  /* 0x000000720300780c */ /* 0x040fe20004f81670 */
[----:B---3--:R-:W-:Y:S01]  /*40c0*/  @!P2 IMAD R89, R146, R153, R164 ;  /* 0x000000999259a224 */ /* 0x008fe200078e02a4 */
[----:B------:R-:W-:Y:S01]  /*40d0*/  BSSY B1, `(.L_x_148) ;  /* 0x000000b000017945 */ /* 0x000fe20003800000 */
[----:B------:R-:W-:Y:S02]  /*40e0*/  ISETP.LT.OR P3, PT, R3, 0x79, !P0 ;  /* 0x000000790300780c */ /* 0x000fe40004761670 */
[----:B------:R-:W-:Y:S01]  /*40f0*/  IADD3 R165, P5, R165, 0x80, RZ ;  /* 0x00000080a5a57810 */ /* 0x000fe20007fbe0ff */
[----:B------:R3:W-:Y:S01]  /*4100*/  @!P2 STG.E.U8 desc[UR36][R8.64+0x70], R89 ;  /* 0x000070590800a986 */ /* 0x0007e2000c101124 */
[C---:B------:R-:W-:Y:S02]  /*4110*/  ISETP.LT.OR P2, PT, R3.reuse, 0x79, !P1 ;  /* 0x000000790300780c */ /* 0x040fe40004f41670 */
[C---:B------:R-:W-:Y:S02]  /*4120*/  ISETP.LT.OR P0, PT, R3.reuse, 0x7a, !P0 ;  /* 0x0000007a0300780c */ /* 0x040fe40004701670 */
[----:B------:R-:W-:-:S02]  /*4130*/  ISETP.LT.OR P1, PT, R3, 0x7a, !P1 ;  /* 0x0000007a0300780c */ /* 0x000fc40004f21670 */
[----:B------:R-:W-:Y:S11]  /*4140*/  @P4 BRA `(.L_x_149) ;  /* 0x00000000000c4947 */ /* 0x000ff60003800000 */
[----:B--2---:R-:W3:Y:S02]  /*4150*/  LDG.E.U8 R155, desc[UR36][R162.64+0x71] ;  /* 0x00007124a29b7981 */ /* 0x004ee4000c1e1100 */
[----:B---3--:R-:W-:-:S05]  /*4160*/  PRMT R89, R155, 0x8880, RZ ;  /* 0x000088809b597816 */ /* 0x008fca00000000ff */
[----:B------:R-:W-:-:S07]  /*4170*/  IMAD R164, R89, R154, RZ ;  /* 0x0000009a59a47224 */ /* 0x000fce00078e02ff */
.L_x_149:
[----:B------:R-:W-:Y:S05]  /*4180*/  BSYNC B1 ;  /* 0x0000000000017941 */ /* 0x000fea0003800000 */
.L_x_148:
[----:B------:R-:W-:Y:S01]  /*4190*/  @!P4 IMAD R147, R147, R153, R164 ;  /* 0x000000999393c224 */ /* 0x000fe200078e02a4 */
[----:B------:R-:W-:Y:S04]  /*41a0*/  BSSY B1, `(.L_x_150) ;  /* 0x0000006000017945 */ /* 0x000fe80003800000 */
[----:B------:R0:W-:Y:S01]  /*41b0*/  @!P4 STG.E.U8 desc[UR36][R8.64+0x71], R147 ;  /* 0x000071930800c986 */ /* 0x0001e2000c101124 */
[----:B------:R-:W-:Y:S05]  /*41c0*/  @P3 BRA `(.L_x_151) ;  /* 0x00000000000c3947 */ /* 0x000fea0003800000 */
[----:B--2---:R-:W3:Y:S02]  /*41d0*/  LDG.E.U8 R155, desc[UR36][R22.64+0x78] ;  /* 0x00007824169b7981 */ /* 0x004ee4000c1e1100 */
[----:B---3--:R-:W-:-:S05]  /*41e0*/  PRMT R89, R155, 0x8880, RZ ;  /* 0x000088809b597816 */ /* 0x008fca00000000ff */
[----:B------:R-:W-:-:S07]  /*41f0*/  IMAD R164, R89, R154, RZ ;  /* 0x0000009a59a47224 */ /* 0x000fce00078e02ff */
.L_x_151:
[----:B------:R-:W-:Y:S05]  /*4200*/  BSYNC B1 ;  /* 0x0000000000017941 */ /* 0x000fea0003800000 */
.L_x_150:
[----:B---3--:R-:W-:Y:S01]  /*4210*/  @!P3 IMAD R89, R148, R153, R164 ;  /* 0x000000999459b224 */ /* 0x008fe200078e02a4 */
[----:B------:R-:W-:Y:S01]  /*4220*/  BSSY B1, `(.L_x_152) ;  /* 0x0000007000017945 */ /* 0x000fe20003800000 */
[----:B----4-:R-:W-:-:S03]  /*4230*/  IMAD.X R91, RZ, RZ, R5, P5 ;  /* 0x000000ffff5b7224 */ /* 0x010fc600028e0605 */
[----:B------:R3:W-:Y:S01]  /*4240*/  @!P3 STG.E.U8 desc[UR36][R158.64+0x78], R89 ;  /* 0x000078599e00b986 */ /* 0x0007e2000c101124 */
[----:B------:R-:W-:Y:S05]  /*4250*/  @P0 BRA `(.L_x_153) ;  /* 0x00000000000c0947 */ /* 0x000fea0003800000 */
[----:B--2---:R-:W2:Y:S02]  /*4260*/  LDG.E.U8 R155, desc[UR36][R22.64+0x79] ;  /* 0x00007924169b7981 */ /* 0x004ea4000c1e1100 */
[----:B--2---:R-:W-:-:S05]  /*4270*/  PRMT R5, R155, 0x8880, RZ ;  /* 0x000088809b057816 */ /* 0x004fca00000000ff */
[----:B------:R-:W-:-:S07]  /*4280*/  IMAD R164, R5, R154, RZ ;  /* 0x0000009a05a47224 */ /* 0x000fce00078e02ff */
.L_x_153:
[----:B------:R-:W-:Y:S05]  /*4290*/  BSYNC B1 ;  /* 0x0000000000017941 */ /* 0x000fea0003800000 */
.L_x_152:
[----:B------:R-:W-:Y:S01]  /*42a0*/  @!P0 IMAD R149, R149, R153, R164 ;  /* 0x0000009995958224 */ /* 0x000fe200078e02a4 */
[----:B------:R-:W-:Y:S01]  /*42b0*/  BSSY B1, `(.L_x_154) ;  /* 0x0000007000017945 */ /* 0x000fe20003800000 */
[----:B------:R-:W-:-:S03]  /*42c0*/  IMAD R4, R91, R156, RZ ;  /* 0x0000009c5b047224 */ /* 0x000fc600078e02ff */
[----:B------:R4:W-:Y:S01]  /*42d0*/  @!P0 STG.E.U8 desc[UR36][R158.64+0x79], R149 ;  /* 0x000079959e008986 */ /* 0x0009e2000c101124 */
[----:B------:R-:W-:Y:S05]  /*42e0*/  @P2 BRA `(.L_x_155) ;  /* 0x00000000000c2947 */ /* 0x000fea0003800000 */
[----:B--2---:R-:W2:Y:S02]  /*42f0*/  LDG.E.U8 R155, desc[UR36][R162.64+0x78] ;  /* 0x00007824a29b7981 */ /* 0x004ea4000c1e1100 */
[----:B--2---:R-:W-:-:S05]  /*4300*/  PRMT R5, R155, 0x8880, RZ ;  /* 0x000088809b057816 */ /* 0x004fca00000000ff */
[----:B------:R-:W-:-:S07]  /*4310*/  IMAD R164, R5, R154, RZ ;  /* 0x0000009a05a47224 */ /* 0x000fce00078e02ff */
.L_x_155:
[----:B------:R-:W-:Y:S05]  /*4320*/  BSYNC B1 ;  /* 0x0000000000017941 */ /* 0x000fea0003800000 */
.L_x_154:
[----:B------:R-:W-:Y:S01]  /*4330*/  @!P2 IMAD R5, R150, R153, R164 ;  /* 0x000000999605a224 */ /* 0x000fe200078e02a4 */
[----:B------:R-:W-:Y:S01]  /*4340*/  BSSY B1, `(.L_x_156) ;  /* 0x0000009000017945 */ /* 0x000fe20003800000 */
[C---:B0-----:R-:W-:Y:S02]  /*4350*/  IMAD R23, R165.reuse, R157, R4 ;  /* 0x0000009da5177224 */ /* 0x041fe400078e0204 */
[CC--:B------:R-:W-:Y:S01]  /*4360*/  IMAD.WIDE.U32 R160, R165.reuse, R156.reuse, R160 ;  /* 0x0000009ca5a07225 */ /* 0x0c0fe200078e00a0 */
[----:B------:R0:W-:Y:S03]  /*4370*/  @!P2 STG.E.U8 desc[UR36][R8.64+0x78], R5 ;  /* 0x000078050800a986 */ /* 0x0001e6000c101124 */
[----:B------:R-:W-:Y:S01]  /*4380*/  IMAD.WIDE.U32 R156, R165, R156, R20 ;  /* 0x0000009ca59c7225 */ /* 0x000fe200078e0014 */
[----:B------:R-:W-:Y:S06]  /*4390*/  @P1 BRA `(.L_x_157) ;  /* 0x00000000000c1947 */ /* 0x000fec0003800000 */
[----:B--2---:R-:W0:Y:S02]  /*43a0*/  LDG.E.U8 R155, desc[UR36][R162.64+0x79] ;  /* 0x00007924a29b7981 */ /* 0x004e24000c1e1100 */
[----:B0-----:R-:W-:-:S05]  /*43b0*/  PRMT R5, R155, 0x8880, RZ ;  /* 0x000088809b057816 */ /* 0x001fca00000000ff */
[----:B------:R-:W-:-:S07]  /*43c0*/  IMAD R164, R5, R154, RZ ;  /* 0x0000009a05a47224 */ /* 0x000fce00078e02ff */
.L_x_157:
[----:B------:R-:W-:Y:S05]  /*43d0*/  BSYNC B1 ;  /* 0x0000000000017941 */ /* 0x000fea0003800000 */
.L_x_156:
[----:B------:R-:W-:Y:S01]  /*43e0*/  @!P1 IMAD R151, R151, R153, R164 ;  /* 0x0000009997979224 */ /* 0x000fe200078e02a4 */
[----:B------:R-:W-:Y:S01]  /*43f0*/  ISETP.GE.AND P2, PT, R0, 0x81, PT ;  /* 0x000000810000780c */ /* 0x000fe20003f46270 */
[----:B------:R-:W-:Y:S01]  /*4400*/  BSSY B1, `(.L_x_158) ;  /* 0x000000c000017945 */ /* 0x000fe20003800000 */
[----:B------:R-:W-:Y:S02]  /*4410*/  IADD3 R4, P5, R156, R12, RZ ;  /* 0x0000000c9c047210 */ /* 0x000fe40007fbe0ff */
[----:B------:R1:W-:Y:S01]  /*4420*/  @!P1 STG.E.U8 desc[UR36][R8.64+0x79], R151 ;  /* 0x0000799708009986 */ /* 0x0003e2000c101124 */
[----:B------:R-:W-:Y:S02]  /*4430*/  ISETP.LT.OR P1, PT, R3, 0x1, !P2 ;  /* 0x000000010300780c */ /* 0x000fe40005721670 */
[----:B0-----:R-:W-:Y:S02]  /*4440*/  IADD3.X R5, R13, R157, R23, P5, !PT ;  /* 0x0000009d0d057210 */ /* 0x001fe40002ffe417 */
[----:B------:R-:W-:-:S02]  /*4450*/  ISETP.GE.AND P0, PT, R0, 0x89, PT ;  /* 0x000000890000780c */ /* 0x000fc40003f06270 */
[----:B------:R-:W-:Y:S02]  /*4460*/  IADD3 R12, P4, P3, R14, R12, R160 ;  /* 0x0000000c0e0c7210 */ /* 0x000fe40007b9e0a0 */
[----:B------:R-:W-:-:S05]  /*4470*/  ISETP.LT.OR P5, PT, R3, 0x2, !P2 ;  /* 0x000000020300780c */ /* 0x000fca00057a1670 */
[----:B-1----:R-:W-:Y:S08]  /*4480*/  @P1 BRA `(.L_x_159) ;  /* 0x00000000000c1947 */ /* 0x002ff00003800000 */
[----:B--2---:R-:W2:Y:S02]  /*4490*/  LDG.E.U8 R155, desc[UR36][R4.64] ;  /* 0x00000024049b7981 */ /* 0x004ea4000c1e1100 */
[----:B--2---:R-:W-:-:S05]  /*44a0*/  PRMT R9, R155, 0x8880, RZ ;  /* 0x000088809b097816 */ /* 0x004fca00000000ff */
[----:B------:R-:W-:-:S07]  /*44b0*/  IMAD R164, R9, R154, RZ ;  /* 0x0000009a09a47224 */ /* 0x000fce00078e02ff */
.L_x_159:
[----:B------:R-:W-:Y:S05]  /*44c0*/  BSYNC B1 ;  /* 0x0000000000017941 */ /* 0x000fea0003800000 */
.L_x_158:
[----:B------:R-:W-:Y:S01]  /*44d0*/  @!P1 IMAD R9, R24, R153, R164 ;  /* 0x0000009918099224 */ /* 0x000fe200078e02a4 */
[----:B------:R-:W-:Y:S01]  /*44e0*/  BSSY B1, `(.L_x_160) ;  /* 0x0000007000017945 */ /* 0x000fe20003800000 */
[----:B------:R-:W-:-:S03]  /*44f0*/  IMAD.IADD R160, R23, 0x1, R161 ;  /* 0x0000000117a07824 */ /* 0x000fc600078e02a1 */
[----:B------:R0:W-:Y:S01]  /*4500*/  @!P1 STG.E.U8 desc[UR36][R6.64], R9 ;  /* 0x0000000906009986 */ /* 0x0001e2000c101124 */
[----:B------:R-:W-:Y:S05]  /*4510*/  @P5 BRA `(.L_x_161) ;  /* 0x00000000000c5947 */ /* 0x000fea0003800000 */
[----:B--2---:R-:W0:Y:S02]  /*4520*/  LDG.E.U8 R155, desc[UR36][R4.64+0x1] ;  /* 0x00000124049b7981 */ /* 0x004e24000c1e1100 */
[----:B0-----:R-:W-:-:S05]  /*4530*/  PRMT R9, R155, 0x8880, RZ ;  /* 0x000088809b097816 */ /* 0x001fca00000000ff */
[----:B------:R-:W-:-:S07]  /*4540*/  IMAD R164, R9, R154, RZ ;  /* 0x0000009a09a47224 */ /* 0x000fce00078e02ff */
.L_x_161:
[----:B------:R-:W-:Y:S05]  /*4550*/  BSYNC B1 ;  /* 0x0000000000017941 */ /* 0x000fea0003800000 */
.L_x_160:
[----:B------:R-:W-:Y:S01]  /*4560*/  ISETP.LT.OR P1, PT, R3, 0x1, !P0 ;  /* 0x000000010300780c */ /* 0x000fe20004721670 */
[----:B------:R-:W-:Y:S01]  /*4570*/  @!P5 IMAD R25, R25, R153, R164 ;  /* 0x000000991919d224 */ /* 0x000fe200078e02a4 */
[----:B------:R-:W-:Y:S01]  /*4580*/  BSSY B1, `(.L_x_162) ;  /* 0x000000a000017945 */ /* 0x000fe20003800000 */
[----:B------:R-:W-:Y:S02]  /*4590*/  IADD3.X R13, R21, R13, R160, P4, P3 ;  /* 0x0000000d150d7210 */ /* 0x000fe400027e64a0 */
[C---:B------:R-:W-:Y:S01]  /*45a0*/  ISETP.LT.OR P4, PT, R3.reuse, 0x2, !P0 ;  /* 0x000000020300780c */ /* 0x040fe20004781670 */
[----:B------:R1:W-:Y:S01]  /*45b0*/  @!P5 STG.E.U8 desc[UR36][R6.64+0x1], R25 ;  /* 0x000001190600d986 */ /* 0x0003e2000c101124 */
[C---:B------:R-:W-:Y:S02]  /*45c0*/  ISETP.LT.OR P5, PT, R3.reuse, 0x9, !P2 ;  /* 0x000000090300780c */ /* 0x040fe400057a1670 */
[----:B------:R-:W-:-:S04]  /*45d0*/  ISETP.LT.OR P3, PT, R3, 0xa, !P2 ;  /* 0x0000000a0300780c */ /* 0x000fc80005761670 */
[----:B------:R-:W-:Y:S09]  /*45e0*/  @P1 BRA `(.L_x_163) ;  /* 0x00000000000c1947 */ /* 0x000ff20003800000 */
[----:B--2---:R-:W0:Y:S02]  /*45f0*/  LDG.E.U8 R155, desc[UR36][R12.64] ;  /* 0x000000240c9b7981 */ /* 0x004e24000c1e1100 */
[----:B0-----:R-:W-:-:S05]  /*4600*/  PRMT R9, R155, 0x8880, RZ ;  /* 0x000088809b097816 */ /* 0x001fca00000000ff */
[----:B------:R-:W-:-:S07]  /*4610*/  IMAD R164, R9, R154, RZ ;  /* 0x0000009a09a47224 */ /* 0x000fce00078e02ff */
.L_x_163:
[----:B------:R-:W-:Y:S05]  /*4620*/  BSYNC B1 ;  /* 0x0000000000017941 */ /* 0x000fea0003800000 */
.L_x_162:
[----:B0-----:R-:W-:Y:S01]  /*4630*/  @!P1 IMAD R9, R26, R153, R164 ;  /* 0x000000991a099224 */ /* 0x001fe200078e02a4 */
[----:B------:R-:W-:Y:S04]  /*4640*/  BSSY B1, `(.L_x_164) ;  /* 0x0000006000017945 */ /* 0x000fe80003800000 */
[----:B------:R0:W-:Y:S01]  /*4650*/  @!P1 STG.E.U8 desc[UR36][R10.64], R9 ;  /* 0x000000090a009986 */ /* 0x0001e2000c101124 */
[----:B------:R-:W-:Y:S05]  /*4660*/  @P4 BRA `(.L_x_165) ;  /* 0x00000000000c4947 */ /* 0x000fea0003800000 */
[----:B--2---:R-:W0:Y:S02]  /*4670*/  LDG.E.U8 R155, desc[UR36][R12.64+0x1] ;  /* 0x000001240c9b7981 */ /* 0x004e24000c1e1100 */
[----:B0-----:R-:W-:-:S05]  /*4680*/  PRMT R9, R155, 0x8880, RZ ;  /* 0x000088809b097816 */ /* 0x001fca00000000ff */
[----:B------:R-:W-:-:S07]  /*4690*/  IMAD R164, R9, R154, RZ ;  /* 0x0000009a09a47224 */ /* 0x000fce00078e02ff */
.L_x_165:
[----:B------:R-:W-:Y:S05]  /*46a0*/  BSYNC B1 ;  /* 0x0000000000017941 */ /* 0x000fea0003800000 */
.L_x_164:
[----:B------:R-:W-:Y:S01]  /*46b0*/  @!P4 IMAD R27, R27, R153, R164 ;  /* 0x000000991b1bc224 */ /* 0x000fe200078e02a4 */
[----:B------:R-:W-:Y:S04]  /*46c0*/  BSSY B1, `(.L_x_166) ;  /* 0x0000006000017945 */ /* 0x000fe80003800000 */
[----:B------:R0:W-:Y:S01]  /*46d0*/  @!P4 STG.E.U8 desc[UR36][R10.64+0x1], R27 ;  /* 0x0000011b0a00c986 */ /* 0x0001e2000c101124 */
[----:B------:R-:W-:Y:S05]  /*46e0*/  @P5 BRA `(.L_x_167) ;  /* 0x00000000000c5947 */ /* 0x000fea0003800000 */
[----:B--2---:R-:W0:Y:S02]  /*46f0*/  LDG.E.U8 R155, desc[UR36][R4.64+0x8] ;  /* 0x00000824049b7981 */ /* 0x004e24000c1e1100 */
[----:B0-----:R-:W-:-:S05]  /*4700*/  PRMT R9, R155, 0x8880, RZ ;  /* 0x000088809b097816 */ /* 0x001fca00000000ff */
[----:B------:R-:W-:-:S07]  /*4710*/  IMAD R164, R9, R154, RZ ;  /* 0x0000009a09a47224 */ /* 0x000fce00078e02ff */
.L_x_167:
[----:B------:R-:W-:Y:S05]  /*4720*/  BSYNC B1 ;  /* 0x0000000000017941 */ /* 0x000fea0003800000 */
.L_x_166:
[----:B0-----:R-:W-:Y:S01]  /*4730*/  @!P5 IMAD R9, R28, R153, R164 ;  /* 0x000000991c09d224 */ /* 0x001fe200078e02a4 */
[----:B------:R-:W-:Y:S04]  /*4740*/  BSSY B1, `(.L_x_168) ;  /* 0x0000006000017945 */ /* 0x000fe80003800000 */
[----:B------:R0:W-:Y:S01]  /*4750*/  @!P5 STG.E.U8 desc[UR36][R6.64+0x8], R9 ;  /* 0x000008090600d986 */ /* 0x0001e2000c101124 */
[----:B------:R-:W-:Y:S05]  /*4760*/  @P3 BRA `(.L_x_169) ;  /* 0x00000000000c3947 */ /* 0x000fea0003800000 */
[----:B--2---:R-:W0:Y:S02]  /*4770*/  LDG.E.U8 R155, desc[UR36][R4.64+0x9] ;  /* 0x00000924049b7981 */ /* 0x004e24000c1e1100 */
[----:B0-----:R-:W-:-:S05]  /*4780*/  PRMT R9, R155, 0x8880, RZ ;  /* 0x000088809b097816 */ /* 0x001fca00000000ff */
[----:B------:R-:W-:-:S07]  /*4790*/  IMAD R164, R9, R154, RZ ;  /* 0x0000009a09a47224 */ /* 0x000fce00078e02ff */
.L_x_169:
[----:B------:R-:W-:Y:S05]  /*47a0*/  BSYNC B1 ;  /* 0x0000000000017941 */ /* 0x000fea0003800000 */
.L_x_168:
[----:B------:R-:W-:Y:S01]  /*47b0*/  ISETP.LT.OR P5, PT, R3, 0x9, !P0 ;  /* 0x000000090300780c */ /* 0x000fe200047a1670 */
[----:B------:R-:W-:Y:S01]  /*47c0*/  @!P3 IMAD R29, R29, R153, R164 ;  /* 0x000000991d1db224 */ /* 0x000fe200078e02a4 */
[----:B------:R-:W-:Y:S01]  /*47d0*/  BSSY B1, `(.L_x_170) ;  /* 0x0000009000017945 */ /* 0x000fe20003800000 */
[C---:B------:R-:W-:Y:S02]  /*47e0*/  ISETP.LT.OR P4, PT, R3.reuse, 0xa, !P0 ;  /* 0x0000000a0300780c */ /* 0x040fe40004781670 */
[C---:B------:R-:W-:Y:S01]  /*47f0*/  ISETP.LT.OR P1, PT, R3.reuse, 0x12, !P2 ;  /* 0x000000120300780c */ /* 0x040fe20005721670 */
[----:B------:R0:W-:Y:S01]  /*4800*/  @!P3 STG.E.U8 desc[UR36][R6.64+0x9], R29 ;  /* 0x0000091d0600b986 */ /* 0x0001e2000c101124 */
[----:B------:R-:W-:-:S06]  /*4810*/  ISETP.LT.OR P3, PT, R3, 0x11, !P2 ;  /* 0x000000110300780c */ /* 0x000fcc0005761670 */
[----:B------:R-:W-:Y:S07]  /*4820*/  @P5 BRA `(.L_x_171) ;  /* 0x00000000000c5947 */ /* 0x000fee0003800000 */
[----:B--2---:R-:W0:Y:S02]  /*4830*/  LDG.E.U8 R155, desc[UR36][R12.64+0x8] ;  /* 0x000008240c9b7981 */ /* 0x004e24000c1e1100 */
[----:B0-----:R-:W-:-:S05]  /*4840*/  PRMT R9, R155, 0x8880, RZ ;  /* 0x000088809b097816 */ /* 0x001fca00000000ff */
[----:B------:R-:W-:-:S07]  /*4850*/  IMAD R164, R9, R154, RZ ;  /* 0x0000009a09a47224 */ /* 0x000fce00078e02ff */
.L_x_171:
[----:B------:R-:W-:Y:S05]  /*4860*/  BSYNC B1 ;  /* 0x0000000000017941 */ /* 0x000fea0003800000 */
.L_x_170:
[----:B0-----:R-:W-:Y:S01]  /*4870*/  @!P5 IMAD R9, R30, R153, R164 ;  /* 0x000000991e09d224 */ /* 0x001fe200078e02a4 */
[----:B------:R-:W-:Y:S04]  /*4880*/  BSSY B1, `(.L_x_172) ;  /* 0x0000006000017945 */ /* 0x000fe80003800000 */
[----:B------:R0:W-:Y:S01]  /*4890*/  @!P5 STG.E.U8 desc[UR36][R10.64+0x8], R9 ;  /* 0x000008090a00d986 */ /* 0x0001e2000c101124 */
[----:B------:R-:W-:Y:S05]  /*48a0*/  @P4 BRA `(.L_x_173) ;  /* 0x00000000000c4947 */ /* 0x000fea0003800000 */
[----:B--2---:R-:W0:Y:S02]  /*48b0*/  LDG.E.U8 R155, desc[UR36][R12.64+0x9] ;  /* 0x000009240c9b7981 */ /* 0x004e24000c1e1100 */
[----:B0-----:R-:W-:-:S05]  /*48c0*/  PRMT R9, R155, 0x8880, RZ ;  /* 0x000088809b097816 */ /* 0x001fca00000000ff */
[----:B------:R-:W-:-:S07]  /*48d0*/  IMAD R164, R9, R154, RZ ;  /* 0x0000009a09a47224 */ /* 0x000fce00078e02ff */
.L_x_173:
[----:B------:R-:W-:Y:S05]  /*48e0*/  BSYNC B1 ;  /* 0x0000000000017941 */ /* 0x000fea0003800000 */
.L_x_172:
[----:B------:R-:W-:Y:S01]  /*48f0*/  @!P4 IMAD R31, R31, R153, R164 ;  /* 0x000000991f1fc224 */ /* 0x000fe200078e02a4 */
[----:B------:R-:W-:Y:S04]  /*4900*/  BSSY B1, `(.L_x_174) ;  /* 0x0000006000017945 */ /* 0x000fe80003800000 */
[----:B------:R0:W-:Y:S01]  /*4910*/  @!P4 STG.E.U8 desc[UR36][R10.64+0x9], R31 ;  /* 0x0000091f0a00c986 */ /* 0x0001e2000c101124 */
[----:B------:R-:W-:Y:S05]  /*4920*/  @P3 BRA `(.L_x_175) ;  /* 0x00000000000c3947 */ /* 0x000fea0003800000 */
[----:B--2---:R-:W0:Y:S02]  /*4930*/  LDG.E.U8 R155, desc[UR36][R4.64+0x10] ;  /* 0x00001024049b7981 */ /* 0x004e24000c1e1100 */
[----:B0-----:R-:W-:-:S05]  /*4940*/  PRMT R9, R155, 0x8880, RZ ;  /* 0x000088809b097816 */ /* 0x001fca00000000ff */
[----:B------:R-:W-:-:S07]  /*4950*/  IMAD R164, R9, R154, RZ ;  /* 0x0000009a09a47224 */ /* 0x000fce00078e02ff */
.L_x_175:
[----:B------:R-:W-:Y:S05]  /*4960*/  BSYNC B1 ;  /* 0x0000000000017941 */ /* 0x000fea0003800000 */
.L_x_174:
[----:B0-----:R-:W-:Y:S01]  /*4970*/  @!P3 IMAD R9, R32, R153, R164 ;  /* 0x000000992009b224 */ /* 0x001fe200078e02a4 */
[----:B------:R-:W-:Y:S04]  /*4980*/  BSSY B1, `(.L_x_176) ;  /* 0x0000006000017945 */ /* 0x000fe80003800000 */
[----:B------:R0:W-:Y:S01]  /*4990*/  @!P3 STG.E.U8 desc[UR36][R6.64+0x10], R9 ;  /* 0x000010090600b986 */ /* 0x0001e2000c101124 */
[----:B------:R-:W-:Y:S05]  /*49a0*/  @P1 BRA `(.L_x_177) ;  /* 0x00000000000c1947 */ /* 0x000fea0003800000 */
[----:B--2---:R-:W0:Y:S02]  /*49b0*/  LDG.E.U8 R155, desc[UR36][R4.64+0x11] ;  /* 0x00001124049b7981 */ /* 0x004e24000c1e1100 */
[----:B0-----:R-:W-:-:S05]  /*49c0*/  PRMT R9, R155, 0x8880, RZ ;  /* 0x000088809b097816 */ /* 0x001fca00000000ff */
[----:B------:R-:W-:-:S07]  /*49d0*/  IMAD R164, R9, R154, RZ ;  /* 0x0000009a09a47224 */ /* 0x000fce00078e02ff */
.L_x_177:
[----:B------:R-:W-:Y:S05]  /*49e0*/  BSYNC B1 ;  /* 0x0000000000017941 */ /* 0x000fea0003800000 */
.L_x_176:
        /* <DEDUP_REMOVED lines=11> */
.L_x_179:
[----:B------:R-:W-:Y:S05]  /*4aa0*/  BSYNC B1 ;  /* 0x0000000000017941 */ /* 0x000fea0003800000 */
.L_x_178:
[----:B0-----:R-:W-:Y:S01]  /*4ab0*/  @!P4 IMAD R9, R34, R153, R164 ;  /* 0x000000992209c224 */ /* 0x001fe200078e02a4 */
[----:B------:R-:W-:Y:S04]  /*4ac0*/  BSSY B1, `(.L_x_180) ;  /* 0x0000006000017945 */ /* 0x000fe80003800000 */
[----:B------:R0:W-:Y:S01]  /*4ad0*/  @!P4 STG.E.U8 desc[UR36][R10.64+0x10], R9 ;  /* 0x000010090a00c986 */ /* 0x0001e2000c101124 */
[----:B------:R-:W-:Y:S05]  /*4ae0*/  @P3 BRA `(.L_x_181) ;  /* 0x00000000000c3947 */ /* 0x000fea0003800000 */
[----:B--2---:R-:W0:Y:S02]  /*4af0*/  LDG.E.U8 R155, desc[UR36][R12.64+0x11] ;  /* 0x000011240c9b7981 */ /* 0x004e24000c1e1100 */
[----:B0-----:R-:W-:-:S05]  /*4b00*/  PRMT R9, R155, 0x8880, RZ ;  /* 0x000088809b097816 */ /* 0x001fca00000000ff */
[----:B------:R-:W-:-:S07]  /*4b10*/  IMAD R164, R9, R154, RZ ;  /* 0x0000009a09a47224 */ /* 0x000fce00078e02ff */
.L_x_181:
[----:B------:R-:W-:Y:S05]  /*4b20*/  BSYNC B1 ;  /* 0x0000000000017941 */ /* 0x000fea0003800000 */
.L_x_180:
[----:B------:R-:W-:Y:S01]  /*4b30*/  @!P3 IMAD R35, R35, R153, R164 ;  /* 0x000000992323b224 */ /* 0x000fe200078e02a4 */
[----:B------:R-:W-:Y:S04]  /*4b40*/  BSSY B1, `(.L_x_182) ;  /* 0x0000006000017945 */ /* 0x000fe80003800000 */
[----:B------:R0:W-:Y:S01]  /*4b50*/  @!P3 STG.E.U8 desc[UR36][R10.64+0x11], R35 ;  /* 0x000011230a00b986 */ /* 0x0001e2000c101124 */
[----:B------:R-:W-:Y:S05]  /*4b60*/  @P5 BRA `(.L_x_183) ;  /* 0x00000000000c5947 */ /* 0x000fea0003800000 */
[----:B--2---:R-:W0:Y:S02]  /*4b70*/  LDG.E.U8 R155, desc[UR36][R4.64+0x18] ;  /* 0x00001824049b7981 */ /* 0x004e24000c1e1100 */
[----:B0-----:R-:W-:-:S05]  /*4b80*/  PRMT R9, R155, 0x8880, RZ ;  /* 0x000088809b097816 */ /* 0x001fca00000000ff */
[----:B------:R-:W-:-:S07]  /*4b90*/  IMAD R164, R9, R154, RZ ;  /* 0x0000009a09a47224 */ /* 0x000fce00078e02ff */
.L_x_183:
[----:B------:R-:W-:Y:S05]  /*4ba0*/  BSYNC B1 ;  /* 0x0000000000017941 */ /* 0x000fea0003800000 */
.L_x_182:
[----:B0-----:R-:W-:Y:S01]  /*4bb0*/  @!P5 IMAD R9, R36, R153, R164 ;  /* 0x000000992409d224 */ /* 0x001fe200078e02a4 */
[----:B------:R-:W-:Y:S04]  /*4bc0*/  BSSY B1, `(.L_x_184) ;  /* 0x0000006000017945 */ /* 0x000fe80003800000 */
[----:B------:R0:W-:Y:S01]  /*4bd0*/  @!P5 STG.E.U8 desc[UR36][R6.64+0x18], R9 ;  /* 0x000018090600d986 */ /* 0x0001e2000c101124 */
[----:B------:R-:W-:Y:S05]  /*4be0*/  @P1 BRA `(.L_x_185) ;  /* 0x00000000000c1947 */ /* 0x000fea0003800000 */
[----:B--2---:R-:W0:Y:S02]  /*4bf0*/  LDG.E.U8 R155, desc[UR36][R4.64+0x19] ;  /* 0x00001924049b7981 */ /* 0x004e24000c1e1100 */
[----:B0-----:R-:W-:-:S05]  /*4c00*/  PRMT R9, R155, 0x8880, RZ ;  /* 0x000088809b097816 */ /* 0x001fca00000000ff */
[----:B------:R-:W-:-:S07]  /*4c10*/  IMAD R164, R9, R154, RZ ;  /* 0x0000009a09a47224 */ /* 0x000fce00078e02ff */
.L_x_185:
[----:B------:R-:W-:Y:S05]  /*4c20*/  BSYNC B1 ;  /* 0x0000000000017941 */ /* 0x000fea0003800000 */
.L_x_184:
        /* <DEDUP_REMOVED lines=11> */
.L_x_187:
[----:B------:R-:W-:Y:S05]  /*4ce0*/  BSYNC B1 ;  /* 0x0000000000017941 */ /* 0x000fea0003800000 */
.L_x_186:
[----:B0-----:R-:W-:Y:S01]  /*4cf0*/  @!P4 IMAD R9, R38, R153, R164 ;  /* 0x000000992609c224 */ /* 0x001fe200078e02a4 */
[----:B------:R-:W-:Y:S04]  /*4d00*/  BSSY B1, `(.L_x_188) ;  /* 0x0000006000017945 */ /* 0x000fe80003800000 */
[----:B------:R0:W-:Y:S01]  /*4d10*/  @!P4 STG.E.U8 desc[UR36][R10.64+0x18], R9 ;  /* 0x000018090a00c986 */ /* 0x0001e2000c101124 */
[----:B------:R-:W-:Y:S05]  /*4d20*/  @P3 BRA `(.L_x_189) ;  /* 0x00000000000c3947 */ /* 0x000fea0003800000 */
[----:B--2---:R-:W0:Y:S02]  /*4d30*/  LDG.E.U8 R155, desc[UR36][R12.64+0x19] ;  /* 0x000019240c9b7981 */ /* 0x004e24000c1e1100 */
[----:B0-----:R-:W-:-:S05]  /*4d40*/  PRMT R9, R155, 0x8880, RZ ;  /* 0x000088809b097816 */ /* 0x001fca00000000ff */
[----:B------:R-:W-:-:S07]  /*4d50*/  IMAD R164, R9, R154, RZ ;  /* 0x0000009a09a47224 */ /* 0x000fce00078e02ff */
.L_x_189:
[----:B------:R-:W-:Y:S05]  /*4d60*/  BSYNC B1 ;  /* 0x0000000000017941 */ /* 0x000fea0003800000 */
.L_x_188:
[----:B------:R-:W-:Y:S01]  /*4d70*/  @!P3 IMAD R39, R39, R153, R164 ;  /* 0x000000992727b224 */ /* 0x000fe200078e02a4 */
[----:B------:R-:W-:Y:S04]  /*4d80*/  BSSY B1, `(.L_x_190) ;  /* 0x0000006000017945 */ /* 0x000fe80003800000 */
[----:B------:R0:W-:Y:S01]  /*4d90*/  @!P3 STG.E.U8 desc[UR36][R10.64+0x19], R39 ;  /* 0x000019270a00b986 */ /* 0x0001e2000c101124 */
[----:B------:R-:W-:Y:S05]  /*4da0*/  @P5 BRA `(.L_x_191) ;  /* 0x00000000000c5947 */ /* 0x000fea0003800000 */
[----:B--2---:R-:W0:Y:S02]  /*4db0*/  LDG.E.U8 R155, desc[UR36][R4.64+0x20] ;  /* 0x00002024049b7981 */ /* 0x004e24000c1e1100 */
[----:B0-----:R-:W-:-:S05]  /*4dc0*/  PRMT R9, R155, 0x8880, RZ ;  /* 0x000088809b097816 */ /* 0x001fca00000000ff */
[----:B------:R-:W-:-:S07]  /*4dd0*/  IMAD R164, R9, R154, RZ ;  /* 0x0000009a09a47224 */ /* 0x000fce00078e02ff */
.L_x_191:
[----:B------:R-:W-:Y:S05]  /*4de0*/  BSYNC B1 ;  /* 0x0000000000017941 */ /* 0x000fea0003800000 */
.L_x_190:
[----:B0-----:R-:W-:Y:S01]  /*4df0*/  @!P5 IMAD R9, R40, R153, R164 ;  /* 0x000000992809d224 */ /* 0x001fe200078e02a4 */
[----:B------:R-:W-:Y:S04]  /*4e00*/  BSSY B1, `(.L_x_192) ;  /* 0x0000006000017945 */ /* 0x000fe80003800000 */
[----:B------:R0:W-:Y:S01]  /*4e10*/  @!P5 STG.E.U8 desc[UR36][R6.64+0x20], R9 ;  /* 0x000020090600d986 */ /* 0x0001e2000c101124 */
[----:B------:R-:W-:Y:S05]  /*4e20*/  @P1 BRA `(.L_x_193) ;  /* 0x00000000000c1947 */ /* 0x000fea0003800000 */
[----:B--2---:R-:W0:Y:S02]  /*4e30*/  LDG.E.U8 R155, desc[UR36][R4.64+0x21] ;  /* 0x00002124049b7981 */ /* 0x004e24000c1e1100 */
[----:B0-----:R-:W-:-:S05]  /*4e40*/  PRMT R9, R155, 0x8880, RZ ;  /* 0x000088809b097816 */ /* 0x001fca00000000ff */
[----:B------:R-:W-:-:S07]  /*4e50*/  IMAD R164, R9, R154, RZ ;  /* 0x0000009a09a47224 */ /* 0x000fce00078e02ff */
.L_x_193:
[----:B------:R-:W-:Y:S05]  /*4e60*/  BSYNC B1 ;  /* 0x0000000000017941 */ /* 0x000fea0003800000 */
.L_x_192:
        /* <DEDUP_REMOVED lines=11> */
.L_x_195:
[----:B------:R-:W-:Y:S05]  /*4f20*/  BSYNC B1 ;  /* 0x0000000000017941 */ /* 0x000fea0003800000 */
.L_x_194:
[----:B0-----:R-:W-:Y:S01]  /*4f30*/  @!P4 IMAD R9, R42, R153, R164 ;  /* 0x000000992a09c224 */ /* 0x001fe200078e02a4 */
[----:B------:R-:W-:Y:S04]  /*4f40*/  BSSY B1, `(.L_x_196) ;  /* 0x0000006000017945 */ /* 0x000fe80003800000 */
[----:B------:R0:W-:Y:S01]  /*4f50*/  @!P4 STG.E.U8 desc[UR36][R10.64+0x20], R9 ;  /* 0x000020090a00c986 */ /* 0x0001e2000c101124 */
[----:B------:R-:W-:Y:S05]  /*4f60*/  @P3 BRA `(.L_x_197) ;  /* 0x00000000000c3947 */ /* 0x000fea0003800000 */
[----:B--2---:R-:W0:Y:S02]  /*4f70*/  LDG.E.U8 R155, desc[UR36][R12.64+0x21] ;  /* 0x000021240c9b7981 */ /* 0x004e24000c1e1100 */
[----:B0-----:R-:W-:-:S05]  /*4f80*/  PRMT R9, R155, 0x8880, RZ ;  /* 0x000088809b097816 */ /* 0x001fca00000000ff */
[----:B------:R-:W-:-:S07]  /*4f90*/  IMAD R164, R9, R154, RZ ;  /* 0x0000009a09a47224 */ /* 0x000fce00078e02ff */
.L_x_197:
[----:B------:R-:W-:Y:S05]  /*4fa0*/  BSYNC B1 ;  /* 0x0000000000017941 */ /* 0x000fea0003800000 */
.L_x_196:
[----:B------:R-:W-:Y:S01]  /*4fb0*/  @!P3 IMAD R43, R43, R153, R164 ;  /* 0x000000992b2bb224 */ /* 0x000fe200078e02a4 */
[----:B------:R-:W-:Y:S04]  /*4fc0*/  BSSY B1, `(.L_x_198) ;  /* 0x0000006000017945 */ /* 0x000fe80003800000 */
[----:B------:R0:W-:Y:S01]  /*4fd0*/  @!P3 STG.E.U8 desc[UR36][R10.64+0x21], R43 ;  /* 0x0000212b0a00b986 */ /* 0x0001e2000c101124 */
[----:B------:R-:W-:Y:S05]  /*4fe0*/  @P5 BRA `(.L_x_199) ;  /* 0x00000000000c5947 */ /* 0x000fea0003800000 */
[----:B--2---:R-:W0:Y:S02]  /*4ff0*/  LDG.E.U8 R155, desc[UR36][R4.64+0x28] ;  /* 0x00002824049b7981 */ /* 0x004e24000c1e1100 */
[----:B0-----:R-:W-:-:S05]  /*5000*/  PRMT R9, R155, 0x8880, RZ ;  /* 0x000088809b097816 */ /* 0x001fca00000000ff */
[----:B------:R-:W-:-:S07]  /*5010*/  IMAD R164, R9, R154, RZ ;  /* 0x0000009a09a47224 */ /* 0x000fce00078e02ff */
.L_x_199:
[----:B------:R-:W-:Y:S05]  /*5020*/  BSYNC B1 ;  /* 0x0000000000017941 */ /* 0x000fea0003800000 */
.L_x_198:
[----:B0-----:R-:W-:Y:S01]  /*5030*/  @!P5 IMAD R9, R44, R153, R164 ;  /* 0x000000992c09d224 */ /* 0x001fe200078e02a4 */
[----:B------:R-:W-:Y:S04]  /*5040*/  BSSY B1, `(.L_x_200) ;  /* 0x0000006000017945 */ /* 0x000fe80003800000 */
[----:B------:R0:W-:Y:S01]  /*5050*/  @!P5 STG.E.U8 desc[UR36][R6.64+0x28], R9 ;  /* 0x000028090600d986 */ /* 0x0001e2000c101124 */
[----:B------:R-:W-:Y:S05]  /*5060*/  @P1 BRA `(.L_x_201) ;  /* 0x00000000000c1947 */ /* 0x000fea0003800000 */
[----:B--2---:R-:W0:Y:S02]  /*5070*/  LDG.E.U8 R155, desc[UR36][R4.64+0x29] ;  /* 0x00002924049b7981 */ /* 0x004e24000c1e1100 */
[----:B0-----:R-:W-:-:S05]  /*5080*/  PRMT R9, R155, 0x8880, RZ ;  /* 0x000088809b097816 */ /* 0x001fca00000000ff */
[----:B------:R-:W-:-:S07]  /*5090*/  IMAD R164, R9, R154, RZ ;  /* 0x0000009a09a47224 */ /* 0x000fce00078e02ff */
.L_x_201:
[----:B------:R-:W-:Y:S05]  /*50a0*/  BSYNC B1 ;  /* 0x0000000000017941 */ /* 0x000fea0003800000 */
.L_x_200:
        /* <DEDUP_REMOVED lines=11> */
.L_x_203:
[----:B------:R-:W-:Y:S05]  /*5160*/  BSYNC B1 ;  /* 0x0000000000017941 */ /* 0x000fea0003800000 */
.L_x_202:
[----:B0-----:R-:W-:Y:S01]  /*5170*/  @!P4 IMAD R9, R46, R153, R164 ;  /* 0x000000992e09c224 */ /* 0x001fe200078e02a4 */
[----:B------:R-:W-:Y:S04]  /*5180*/  BSSY B1, `(.L_x_204) ;  /* 0x0000006000017945 */ /* 0x000fe80003800000 */
[----:B------:R0:W-:Y:S01]  /*5190*/  @!P4 STG.E.U8 desc[UR36][R10.64+0x28], R9 ;  /* 0x000028090a00c986 */ /* 0x0001e2000c101124 */
[----:B------:R-:W-:Y:S05]  /*51a0*/  @P3 BRA `(.L_x_205) ;  /* 0x00000000000c3947 */ /* 0x000fea0003800000 */
[----:B--2---:R-:W0:Y:S02]  /*51b0*/  LDG.E.U8 R155, desc[UR36][R12.64+0x29] ;  /* 0x000029240c9b7981 */ /* 0x004e24000c1e1100 */
[----:B0-----:R-:W-:-:S05]  /*51c0*/  PRMT R9, R155, 0x8880, RZ ;  /* 0x000088809b097816 */ /* 0x001fca00000000ff */
[----:B------:R-:W-:-:S07]  /*51d0*/  IMAD R164, R9, R154, RZ ;  /* 0x0000009a09a47224 */ /* 0x000fce00078e02ff */
.L_x_205:
[----:B------:R-:W-:Y:S05]  /*51e0*/  BSYNC B1 ;  /* 0x0000000000017941 */ /* 0x000fea0003800000 */
.L_x_204:
[----:B------:R-:W-:Y:S01]  /*51f0*/  @!P3 IMAD R47, R47, R153, R164 ;  /* 0x000000992f2fb224 */ /* 0x000fe200078e02a4 */
[----:B------:R-:W-:Y:S04]  /*5200*/  BSSY B1, `(.L_x_206) ;  /* 0x0000006000017945 */ /* 0x000fe80003800000 */
[----:B------:R0:W-:Y:S01]  /*5210*/  @!P3 STG.E.U8 desc[UR36][R10.64+0x29], R47 ;  /* 0x0000292f0a00b986 */ /* 0x0001e2000c101124 */
[----:B------:R-:W-:Y:S05]  /*5220*/  @P5 BRA `(.L_x_207) ;  /* 0x00000000000c5947 */ /* 0x000fea0003800000 */
[----:B--2---:R-:W0:Y:S02]  /*5230*/  LDG.E.U8 R155, desc[UR36][R4.64+0x30] ;  /* 0x00003024049b7981 */ /* 0x004e24000c1e1100 */
[----:B0-----:R-:W-:-:S05]  /*5240*/  PRMT R9, R155, 0x8880, RZ ;  /* 0x000088809b097816 */ /* 0x001fca00000000ff */
[----:B------:R-:W-:-:S07]  /*5250*/  IMAD R164, R9, R154, RZ ;  /* 0x0000009a09a47224 */ /* 0x000fce00078e02ff */
.L_x_207:
[----:B------:R-:W-:Y:S05]  /*5260*/  BSYNC B1 ;  /* 0x0000000000017941 */ /* 0x000fea0003800000 */
.L_x_206:
[----:B0-----:R-:W-:Y:S01]  /*5270*/  @!P5 IMAD R9, R48, R153, R164 ;  /* 0x000000993009d224 */ /* 0x001fe200078e02a4 */
[----:B------:R-:W-:Y:S04]  /*5280*/  BSSY B1, `(.L_x_208) ;  /* 0x0000006000017945 */ /* 0x000fe80003800000 */
[----:B------:R0:W-:Y:S01]  /*5290*/  @!P5 STG.E.U8 desc[UR36][R6.64+0x30], R9 ;  /* 0x000030090600d986 */ /* 0x0001e2000c101124 */
[----:B------:R-:W-:Y:S05]  /*52a0*/  @P1 BRA `(.L_x_209) ;  /* 0x00000000000c1947 */ /* 0x000fea0003800000 */
[----:B--2---:R-:W0:Y:S02]  /*52b0*/  LDG.E.U8 R155, desc[UR36][R4.64+0x31] ;  /* 0x00003124049b7981 */ /* 0x004e24000c1e1100 */
[----:B0-----:R-:W-:-:S05]  /*52c0*/  PRMT R9, R155, 0x8880, RZ ;  /* 0x000088809b097816 */ /* 0x001fca00000000ff */
[----:B------:R-:W-:-:S07]  /*52d0*/  IMAD R164, R9, R154, RZ ;  /* 0x0000009a09a47224 */ /* 0x000fce00078e02ff */
.L_x_209:
[----:B------:R-:W-:Y:S05]  /*52e0*/  BSYNC B1 ;  /* 0x0000000000017941 */ /* 0x000fea0003800000 */
.L_x_208:
        /* <DEDUP_REMOVED lines=11> */
.L_x_211:
[----:B------:R-:W-:Y:S05]  /*53a0*/  BSYNC B1 ;  /* 0x0000000000017941 */ /* 0x000fea0003800000 */
.L_x_210:
[----:B0-----:R-:W-:Y:S01]  /*53b0*/  @!P4 IMAD R9, R50, R153, R164 ;  /* 0x000000993209c224 */ /* 0x001fe200078e02a4 */
[----:B------:R-:W-:Y:S04]  /*53c0*/  BSSY B1, `(.L_x_212) ;  /* 0x0000006000017945 */ /* 0x000fe80003800000 */
[----:B------:R0:W-:Y:S01]  /*53d0*/  @!P4 STG.E.U8 desc[UR36][R10.64+0x30], R9 ;  /* 0x000030090a00c986 */ /* 0x0001e2000c101124 */
[----:B------:R-:W-:Y:S05]  /*53e0*/  @P3 BRA `(.L_x_213) ;  /* 0x00000000000c3947 */ /* 0x000fea0003800000 */
[----:B--2---:R-:W0:Y:S02]  /*53f0*/  LDG.E.U8 R155, desc[UR36][R12.64+0x31] ;  /* 0x000031240c9b7981 */ /* 0x004e24000c1e1100 */
[----:B0-----:R-:W-:-:S05]  /*5400*/  PRMT R9, R155, 0x8880, RZ ;  /* 0x000088809b097816 */ /* 0x001fca00000000ff */
[----:B------:R-:W-:-:S07]  /*5410*/  IMAD R164, R9, R154, RZ ;  /* 0x0000009a09a47224 */ /* 0x000fce00078e02ff */
.L_x_213:
[----:B------:R-:W-:Y:S05]  /*5420*/  BSYNC B1 ;  /* 0x0000000000017941 */ /* 0x000fea0003800000 */
.L_x_212:
[----:B------:R-:W-:Y:S01]  /*5430*/  @!P3 IMAD R51, R51, R153, R164 ;  /* 0x000000993333b224 */ /* 0x000fe200078e02a4 */
[----:B------:R-:W-:Y:S04]  /*5440*/  BSSY B1, `(.L_x_214) ;  /* 0x0000006000017945 */ /* 0x000fe80003800000 */
[----:B------:R0:W-:Y:S01]  /*5450*/  @!P3 STG.E.U8 desc[UR36][R10.64+0x31], R51 ;  /* 0x000031330a00b986 */ /* 0x0001e2000c101124 */
[----:B------:R-:W-:Y:S05]  /*5460*/  @P5 BRA `(.L_x_215) ;  /* 0x00000000000c5947 */ /* 0x000fea0003800000 */
[----:B--2---:R-:W0:Y:S02]  /*5470*/  LDG.E.U8 R155, desc[UR36][R4.64+0x38] ;  /* 0x00003824049b7981 */ /* 0x004e24000c1e1100 */
[----:B0-----:R-:W-:-:S05]  /*5480*/  PRMT R9, R155, 0x8880, RZ ;  /* 0x000088809b097816 */ /* 0x001fca00000000ff */
[----:B------:R-:W-:-:S07]  /*5490*/  IMAD R164, R9, R154, RZ ;  /* 0x0000009a09a47224 */ /* 0x000fce00078e02ff */
.L_x_215:
[----:B------:R-:W-:Y:S05]  /*54a0*/  BSYNC B1 ;  /* 0x0000000000017941 */ /* 0x000fea0003800000 */
.L_x_214:
[----:B0-----:R-:W-:Y:S01]  /*54b0*/  @!P5 IMAD R9, R52, R153, R164 ;  /* 0x000000993409d224 */ /* 0x001fe200078e02a4 */
[----:B------:R-:W-:Y:S04]  /*54c0*/  BSSY B1, `(.L_x_216) ;  /* 0x0000006000017945 */ /* 0x000fe80003800000 */
[----:B------:R0:W-:Y:S01]  /*54d0*/  @!P5 STG.E.U8 desc[UR36][R6.64+0x38], R9 ;  /* 0x000038090600d986 */ /* 0x0001e2000c101124 */
[----:B------:R-:W-:Y:S05]  /*54e0*/  @P1 BRA `(.L_x_217) ;  /* 0x00000000000c1947 */ /* 0x000fea0003800000 */
[----:B--2---:R-:W0:Y:S02]  /*54f0*/  LDG.E.U8 R155, desc[UR36][R4.64+0x39] ;  /* 0x00003924049b7981 */ /* 0x004e24000c1e1100 */
[----:B0-----:R-:W-:-:S05]  /*5500*/  PRMT R9, R155, 0x8880, RZ ;  /* 0x000088809b097816 */ /* 0x001fca00000000ff */
[----:B------:R-:W-:-:S07]  /*5510*/  IMAD R164, R9, R154, RZ ;  /* 0x0000009a09a47224 */ /* 0x000fce00078e02ff */
.L_x_217:
[----:B------:R-:W-:Y:S05]  /*5520*/  BSYNC B1 ;  /* 0x0000000000017941 */ /* 0x000fea0003800000 */
.L_x_216:
        /* <DEDUP_REMOVED lines=11> */
.L_x_219:
[----:B------:R-:W-:Y:S05]  /*55e0*/  BSYNC B1 ;  /* 0x0000000000017941 */ /* 0x000fea0003800000 */
.L_x_218:
[----:B0-----:R-:W-:Y:S01]  /*55f0*/  @!P4 IMAD R9, R54, R153, R164 ;  /* 0x000000993609c224 */ /* 0x001fe200078e02a4 */
[----:B------:R-:W-:Y:S04]  /*5600*/  BSSY B1, `(.L_x_220) ;  /* 0x0000006000017945 */ /* 0x000fe80003800000 */
[----:B------:R0:W-:Y:S01]  /*5610*/  @!P4 STG.E.U8 desc[UR36][R10.64+0x38], R9 ;  /* 0x000038090a00c986 */ /* 0x0001e2000c101124 */
[----:B------:R-:W-:Y:S05]  /*5620*/  @P3 BRA `(.L_x_221) ;  /* 0x00000000000c3947 */ /* 0x000fea0003800000 */
[----:B--2---:R-:W0:Y:S02]  /*5630*/  LDG.E.U8 R155, desc[UR36][R12.64+0x39] ;  /* 0x000039240c9b7981 */ /* 0x004e24000c1e1100 */
[----:B0-----:R-:W-:-:S05]  /*5640*/  PRMT R9, R155, 0x8880, RZ ;  /* 0x000088809b097816 */ /* 0x001fca00000000ff */
[----:B------:R-:W-:-:S07]  /*5650*/  IMAD R164, R9, R154, RZ ;  /* 0x0000009a09a47224 */ /* 0x000fce00078e02ff */
.L_x_221:
[----:B------:R-:W-:Y:S05]  /*5660*/  BSYNC B1 ;  /* 0x0000000000017941 */ /* 0x000fea0003800000 */
.L_x_220:
[----:B------:R-:W-:Y:S01]  /*5670*/  @!P3 IMAD R55, R55, R153, R164 ;  /* 0x000000993737b224 */ /* 0x000fe200078e02a4 */
[----:B------:R-:W-:Y:S04]  /*5680*/  BSSY B1, `(.L_x_222) ;  /* 0x0000006000017945 */ /* 0x000fe80003800000 */
[----:B------:R0:W-:Y:S01]  /*5690*/  @!P3 STG.E.U8 desc[UR36][R10.64+0x39], R55 ;  /* 0x000039370a00b986 */ /* 0x0001e2000c101124 */
[----:B------:R-:W-:Y:S05]  /*56a0*/  @P5 BRA `(.L_x_223) ;  /* 0x00000000000c5947 */ /* 0x000fea0003800000 */
[----:B--2---:R-:W0:Y:S02]  /*56b0*/  LDG.E.U8 R155, desc[UR36][R4.64+0x40] ;  /* 0x00004024049b7981 */ /* 0x004e24000c1e1100 */
[----:B0-----:R-:W-:-:S05]  /*56c0*/  PRMT R9, R155, 0x8880, RZ ;  /* 0x000088809b097816 */ /* 0x001fca00000000ff */
[----:B------:R-:W-:-:S07]  /*56d0*/  IMAD R164, R9, R154, RZ ;  /* 0x0000009a09a47224 */ /* 0x000fce00078e02ff */
.L_x_223:
[----:B------:R-:W-:Y:S05]  /*56e0*/  BSYNC B1 ;  /* 0x0000000000017941 */ /* 0x000fea0003800000 */
.L_x_222:
[----:B0-----:R-:W-:Y:S01]  /*56f0*/  @!P5 IMAD R9, R56, R153, R164 ;  /* 0x000000993809d224 */ /* 0x001fe200078e02a4 */
[----:B------:R-:W-:Y:S04]  /*5700*/  BSSY B1, `(.L_x_224) ;  /* 0x0000006000017945 */ /* 0x000fe80003800000 */
[----:B------:R0:W-:Y:S01]  /*5710*/  @!P5 STG.E.U8 desc[UR36][R6.64+0x40], R9 ;  /* 0x000040090600d986 */ /* 0x0001e2000c101124 */
[----:B------:R-:W-:Y:S05]  /*5720*/  @P1 BRA `(.L_x_225) ;  /* 0x00000000000c1947 */ /* 0x000fea0003800000 */
[----:B--2---:R-:W0:Y:S02]  /*5730*/  LDG.E.U8 R155, desc[UR36][R4.64+0x41] ;  /* 0x00004124049b7981 */ /* 0x004e24000c1e1100 */
[----:B0-----:R-:W-:-:S05]  /*5740*/  PRMT R9, R155, 0x8880, RZ ;  /* 0x000088809b097816 */ /* 0x001fca00000000ff */
[----:B------:R-:W-:-:S07]  /*5750*/  IMAD R164, R9, R154, RZ ;  /* 0x0000009a09a47224 */ /* 0x000fce00078e02ff */
.L_x_225:
[----:B------:R-:W-:Y:S05]  /*5760*/  BSYNC B1 ;  /* 0x0000000000017941 */ /* 0x000fea0003800000 */
.L_x_224:
        /* <DEDUP_REMOVED lines=11> */
.L_x_227:
[----:B------:R-:W-:Y:S05]  /*5820*/  BSYNC B1 ;  /* 0x0000000000017941 */ /* 0x000fea0003800000 */
.L_x_226:
[----:B0-----:R-:W-:Y:S01]  /*5830*/  @!P4 IMAD R9, R58, R153, R164 ;  /* 0x000000993a09c224 */ /* 0x001fe200078e02a4 */
[----:B------:R-:W-:Y:S04]  /*5840*/  BSSY B1, `(.L_x_228) ;  /* 0x0000006000017945 */ /* 0x000fe80003800000 */
[----:B------:R0:W-:Y:S01]  /*5850*/  @!P4 STG.E.U8 desc[UR36][R10.64+0x40], R9 ;  /* 0x000040090a00c986 */ /* 0x0001e2000c101124 */
[----:B------:R-:W-:Y:S05]  /*5860*/  @P3 BRA `(.L_x_229) ;  /* 0x00000000000c3947 */ /* 0x000fea0003800000 */
[----:B--2---:R-:W0:Y:S02]  /*5870*/  LDG.E.U8 R155, desc[UR36][R12.64+0x41] ;  /* 0x000041240c9b7981 */ /* 0x004e24000c1e1100 */
[----:B0-----:R-:W-:-:S05]  /*5880*/  PRMT R9, R155, 0x8880, RZ ;  /* 0x000088809b097816 */ /* 0x001fca00000000ff */
[----:B------:R-:W-:-:S07]  /*5890*/  IMAD R164, R9, R154, RZ ;  /* 0x0000009a09a47224 */ /* 0x000fce00078e02ff */
.L_x_229:
[----:B------:R-:W-:Y:S05]  /*58a0*/  BSYNC B1 ;  /* 0x0000000000017941 */ /* 0x000fea0003800000 */
.L_x_228:
[----:B------:R-:W-:Y:S01]  /*58b0*/  @!P3 IMAD R59, R59, R153, R164 ;  /* 0x000000993b3bb224 */ /* 0x000fe200078e02a4 */
[----:B------:R-:W-:Y:S04]  /*58c0*/  BSSY B1, `(.L_x_230) ;  /* 0x0000006000017945 */ /* 0x000fe80003800000 */
[----:B------:R0:W-:Y:S01]  /*58d0*/  @!P3 STG.E.U8 desc[UR36][R10.64+0x41], R59 ;  /* 0x0000413b0a00b986 */ /* 0x0001e2000c101124 */
[----:B------:R-:W-:Y:S05]  /*58e0*/  @P5 BRA `(.L_x_231) ;  /* 0x00000000000c5947 */ /* 0x000fea0003800000 */
[----:B--2---:R-:W0:Y:S02]  /*58f0*/  LDG.E.U8 R155, desc[UR36][R4.64+0x48] ;  /* 0x00004824049b7981 */ /* 0x004e24000c1e1100 */
[----:B0-----:R-:W-:-:S05]  /*5900*/  PRMT R9, R155, 0x8880, RZ ;  /* 0x000088809b097816 */ /* 0x001fca00000000ff */
[----:B------:R-:W-:-:S07]  /*5910*/  IMAD R164, R9, R154, RZ ;  /* 0x0000009a09a47224 */ /* 0x000fce00078e02ff */
.L_x_231:
[----:B------:R-:W-:Y:S05]  /*5920*/  BSYNC B1 ;  /* 0x0000000000017941 */ /* 0x000fea0003800000 */
.L_x_230:
[----:B0-----:R-:W-:Y:S01]  /*5930*/  @!P5 IMAD R9, R60, R153, R164 ;  /* 0x000000993c09d224 */ /* 0x001fe200078e02a4 */
[----:B------:R-:W-:Y:S04]  /*5940*/  BSSY B1, `(.L_x_232) ;  /* 0x0000006000017945 */ /* 0x000fe80003800000 */
[----:B------:R0:W-:Y:S01]  /*5950*/  @!P5 STG.E.U8 desc[UR36][R6.64+0x48], R9 ;  /* 0x000048090600d986 */ /* 0x0001e2000c101124 */
[----:B------:R-:W-:Y:S05]  /*5960*/  @P1 BRA `(.L_x_233) ;  /* 0x00000000000c1947 */ /* 0x000fea0003800000 */
[----:B--2---:R-:W0:Y:S02]  /*5970*/  LDG.E.U8 R155, desc[UR36][R4.64+0x49] ;  /* 0x00004924049b7981 */ /* 0x004e24000c1e1100 */
[----:B0-----:R-:W-:-:S05]  /*5980*/  PRMT R9, R155, 0x8880, RZ ;  /* 0x000088809b097816 */ /* 0x001fca00000000ff */
[----:B------:R-:W-:-:S07]  /*5990*/  IMAD R164, R9, R154, RZ ;  /* 0x0000009a09a47224 */ /* 0x000fce00078e02ff */
.L_x_233:
[----:B------:R-:W-:Y:S05]  /*59a0*/  BSYNC B1 ;  /* 0x0000000000017941 */ /* 0x000fea0003800000 */
.L_x_232:
        /* <DEDUP_REMOVED lines=11> */
.L_x_235:
[----:B------:R-:W-:Y:S05]  /*5a60*/  BSYNC B1 ;  /* 0x0000000000017941 */ /* 0x000fea0003800000 */
.L_x_234:
[----:B0-----:R-:W-:Y:S01]  /*5a70*/  @!P4 IMAD R9, R62, R153, R164 ;  /* 0x000000993e09c224 */ /* 0x001fe200078e02a4 */
[----:B------:R-:W-:Y:S04]  /*5a80*/  BSSY B1, `(.L_x_236) ;  /* 0x0000006000017945 */ /* 0x000fe80003800000 */
[----:B------:R0:W-:Y:S01]  /*5a90*/  @!P4 STG.E.U8 desc[UR36][R10.64+0x48], R9 ;  /* 0x000048090a00c986 */ /* 0x0001e2000c101124 */
[----:B------:R-:W-:Y:S05]  /*5aa0*/  @P3 BRA `(.L_x_237) ;  /* 0x00000000000c3947 */ /* 0x000fea0003800000 */
[----:B--2---:R-:W0:Y:S02]  /*5ab0*/  LDG.E.U8 R155, desc[UR36][R12.64+0x49] ;  /* 0x000049240c9b7981 */ /* 0x004e24000c1e1100 */
[----:B0-----:R-:W-:-:S05]  /*5ac0*/  PRMT R9, R155, 0x8880, RZ ;  /* 0x000088809b097816 */ /* 0x001fca00000000ff */
[----:B------:R-:W-:-:S07]  /*5ad0*/  IMAD R164, R9, R154, RZ ;  /* 0x0000009a09a47224 */ /* 0x000fce00078e02ff */
.L_x_237:
[----:B------:R-:W-:Y:S05]  /*5ae0*/  BSYNC B1 ;  /* 0x0000000000017941 */ /* 0x000fea0003800000 */
.L_x_236:
[----:B------:R-:W-:Y:S01]  /*5af0*/  @!P3 IMAD R63, R63, R153, R164 ;  /* 0x000000993f3fb224 */ /* 0x000fe200078e02a4 */
[----:B------:R-:W-:Y:S04]  /*5b00*/  BSSY B1, `(.L_x_238) ;  /* 0x0000006000017945 */ /* 0x000fe80003800000 */
[----:B------:R0:W-:Y:S01]  /*5b10*/  @!P3 STG.E.U8 desc[UR36][R10.64+0x49], R63 ;  /* 0x0000493f0a00b986 */ /* 0x0001e2000c101124 */
[----:B------:R-:W-:Y:S05]  /*5b20*/  @P5 BRA `(.L_x_239) ;  /* 0x00000000000c5947 */ /* 0x000fea0003800000 */
[----:B--2---:R-:W0:Y:S02]  /*5b30*/  LDG.E.U8 R155, desc[UR36][R4.64+0x50] ;  /* 0x00005024049b7981 */ /* 0x004e24000c1e1100 */
[----:B0-----:R-:W-:-:S05]  /*5b40*/  PRMT R9, R155, 0x8880, RZ ;  /* 0x000088809b097816 */ /* 0x001fca00000000ff */
[----:B------:R-:W-:-:S07]  /*5b50*/  IMAD R164, R9, R154, RZ ;  /* 0x0000009a09a47224 */ /* 0x000fce00078e02ff */
.L_x_239:
[----:B------:R-:W-:Y:S05]  /*5b60*/  BSYNC B1 ;  /* 0x0000000000017941 */ /* 0x000fea0003800000 */
.L_x_238:
[----:B0-----:R-:W-:Y:S01]  /*5b70*/  @!P5 IMAD R9, R64, R153, R164 ;  /* 0x000000994009d224 */ /* 0x001fe200078e02a4 */
[----:B------:R-:W-:Y:S04]  /*5b80*/  BSSY B1, `(.L_x_240) ;  /* 0x0000006000017945 */ /* 0x000fe80003800000 */
[----:B------:R0:W-:Y:S01]  /*5b90*/  @!P5 STG.E.U8 desc[UR36][R6.64+0x50], R9 ;  /* 0x000050090600d986 */ /* 0x0001e2000c101124 */
[----:B------:R-:W-:Y:S05]  /*5ba0*/  @P1 BRA `(.L_x_241) ;  /* 0x00000000000c1947 */ /* 0x000fea0003800000 */
[----:B--2---:R-:W0:Y:S02]  /*5bb0*/  LDG.E.U8 R155, desc[UR36][R4.64+0x51] ;  /* 0x00005124049b7981 */ /* 0x004e24000c1e1100 */
[----:B0-----:R-:W-:-:S05]  /*5bc0*/  PRMT R9, R155, 0x8880, RZ ;  /* 0x000088809b097816 */ /* 0x001fca00000000ff */
[----:B------:R-:W-:-:S07]  /*5bd0*/  IMAD R164, R9, R154, RZ ;  /* 0x0000009a09a47224 */ /* 0x000fce00078e02ff */
.L_x_241:
[----:B------:R-:W-:Y:S05]  /*5be0*/  BSYNC B1 ;  /* 0x0000000000017941 */ /* 0x000fea0003800000 */
.L_x_240:
        /* <DEDUP_REMOVED lines=11> */
.L_x_243:
[----:B------:R-:W-:Y:S05]  /*5ca0*/  BSYNC B1 ;  /* 0x0000000000017941 */ /* 0x000fea0003800000 */
.L_x_242:
[----:B0-----:R-:W-:Y:S01]  /*5cb0*/  @!P4 IMAD R9, R66, R153, R164 ;  /* 0x000000994209c224 */ /* 0x001fe200078e02a4 */
[----:B------:R-:W-:Y:S04]  /*5cc0*/  BSSY B1, `(.L_x_244) ;  /* 0x0000006000017945 */ /* 0x000fe80003800000 */
[----:B------:R0:W-:Y:S01]  /*5cd0*/  @!P4 STG.E.U8 desc[UR36][R10.64+0x50], R9 ;  /* 0x000050090a00c986 */ /* 0x0001e2000c101124 */
[----:B------:R-:W-:Y:S05]  /*5ce0*/  @P3 BRA `(.L_x_245) ;  /* 0x00000000000c3947 */ /* 0x000fea0003800000 */
[----:B--2---:R-:W0:Y:S02]  /*5cf0*/  LDG.E.U8 R155, desc[UR36][R12.64+0x51] ;  /* 0x000051240c9b7981 */ /* 0x004e24000c1e1100 */
[----:B0-----:R-:W-:-:S05]  /*5d00*/  PRMT R9, R155, 0x8880, RZ ;  /* 0x000088809b097816 */ /* 0x001fca00000000ff */
[----:B------:R-:W-:-:S07]  /*5d10*/  IMAD R164, R9, R154, RZ ;  /* 0x0000009a09a47224 */ /* 0x000fce00078e02ff */
.L_x_245:
[----:B------:R-:W-:Y:S05]  /*5d20*/  BSYNC B1 ;  /* 0x0000000000017941 */ /* 0x000fea0003800000 */
.L_x_244:
[----:B------:R-:W-:Y:S01]  /*5d30*/  @!P3 IMAD R67, R67, R153, R164 ;  /* 0x000000994343b224 */ /* 0x000fe200078e02a4 */
[----:B------:R-:W-:Y:S04]  /*5d40*/  BSSY B1, `(.L_x_246) ;  /* 0x0000006000017945 */ /* 0x000fe80003800000 */
[----:B------:R0:W-:Y:S01]  /*5d50*/  @!P3 STG.E.U8 desc[UR36][R10.64+0x51], R67 ;  /* 0x000051430a00b986 */ /* 0x0001e2000c101124 */
[----:B------:R-:W-:Y:S05]  /*5d60*/  @P5 BRA `(.L_x_247) ;  /* 0x00000000000c5947 */ /* 0x000fea0003800000 */
[----:B--2---:R-:W0:Y:S02]  /*5d70*/  LDG.E.U8 R155, desc[UR36][R4.64+0x58] ;  /* 0x00005824049b7981 */ /* 0x004e24000c1e1100 */
[----:B0-----:R-:W-:-:S05]  /*5d80*/  PRMT R9, R155, 0x8880, RZ ;  /* 0x000088809b097816 */ /* 0x001fca00000000ff */
[----:B------:R-:W-:-:S07]  /*5d90*/  IMAD R164, R9, R154, RZ ;  /* 0x0000009a09a47224 */ /* 0x000fce00078e02ff */
.L_x_247:
[----:B------:R-:W-:Y:S05]  /*5da0*/  BSYNC B1 ;  /* 0x0000000000017941 */ /* 0x000fea0003800000 */
.L_x_246:
[----:B0-----:R-:W-:Y:S01]  /*5db0*/  @!P5 IMAD R9, R68, R153, R164 ;  /* 0x000000994409d224 */ /* 0x001fe200078e02a4 */
[----:B------:R-:W-:Y:S04]  /*5dc0*/  BSSY B1, `(.L_x_248) ;  /* 0x0000006000017945 */ /* 0x000fe80003800000 */
[----:B------:R0:W-:Y:S01]  /*5dd0*/  @!P5 STG.E.U8 desc[UR36][R6.64+0x58], R9 ;  /* 0x000058090600d986 */ /* 0x0001e2000c101124 */
[----:B------:R-:W-:Y:S05]  /*5de0*/  @P1 BRA `(.L_x_249) ;  /* 0x00000000000c1947 */ /* 0x000fea0003800000 */
[----:B--2---:R-:W0:Y:S02]  /*5df0*/  LDG.E.U8 R155, desc[UR36][R4.64+0x59] ;  /* 0x00005924049b7981 */ /* 0x004e24000c1e1100 */
[----:B0-----:R-:W-:-:S05]  /*5e00*/  PRMT R9, R155, 0x8880, RZ ;  /* 0x000088809b097816 */ /* 0x001fca00000000ff */
[----:B------:R-:W-:-:S07]  /*5e10*/  IMAD R164, R9, R154, RZ ;  /* 0x0000009a09a47224 */ /* 0x000fce00078e02ff */
.L_x_249:
[----:B------:R-:W-:Y:S05]  /*5e20*/  BSYNC B1 ;  /* 0x0000000000017941 */ /* 0x000fea0003800000 */
.L_x_248:
        /* <DEDUP_REMOVED lines=11> */
.L_x_251:
[----:B------:R-:W-:Y:S05]  /*5ee0*/  BSYNC B1 ;  /* 0x0000000000017941 */ /* 0x000fea0003800000 */
.L_x_250:
[----:B0-----:R-:W-:Y:S01]  /*5ef0*/  @!P4 IMAD R9, R70, R153, R164 ;  /* 0x000000994609c224 */ /* 0x001fe200078e02a4 */
[----:B------:R-:W-:Y:S04]  /*5f00*/  BSSY B1, `(.L_x_252) ;  /* 0x0000006000017945 */ /* 0x000fe80003800000 */
[----:B------:R0:W-:Y:S01]  /*5f10*/  @!P4 STG.E.U8 desc[UR36][R10.64+0x58], R9 ;  /* 0x000058090a00c986 */ /* 0x0001e2000c101124 */
[----:B------:R-:W-:Y:S05]  /*5f20*/  @P3 BRA `(.L_x_253) ;  /* 0x00000000000c3947 */ /* 0x000fea0003800000 */
[----:B--2---:R-:W0:Y:S02]  /*5f30*/  LDG.E.U8 R155, desc[UR36][R12.64+0x59] ;  /* 0x000059240c9b7981 */ /* 0x004e24000c1e1100 */
[----:B0-----:R-:W-:-:S05]  /*5f40*/  PRMT R9, R155, 0x8880, RZ ;  /* 0x000088809b097816 */ /* 0x001fca00000000ff */
[----:B------:R-:W-:-:S07]  /*5f50*/  IMAD R164, R9, R154, RZ ;  /* 0x0000009a09a47224 */ /* 0x000fce00078e02ff */
.L_x_253:
[----:B------:R-:W-:Y:S05]  /*5f60*/  BSYNC B1 ;  /* 0x0000000000017941 */ /* 0x000fea0003800000 */
.L_x_252:
[----:B------:R-:W-:Y:S01]  /*5f70*/  @!P3 IMAD R71, R71, R153, R164 ;  /* 0x000000994747b224 */ /* 0x000fe200078e02a4 */
[----:B------:R-:W-:Y:S04]  /*5f80*/  BSSY B1, `(.L_x_254) ;  /* 0x0000006000017945 */ /* 0x000fe80003800000 */
[----:B------:R0:W-:Y:S01]  /*5f90*/  @!P3 STG.E.U8 desc[UR36][R10.64+0x59], R71 ;  /* 0x000059470a00b986 */ /* 0x0001e2000c101124 */
[----:B------:R-:W-:Y:S05]  /*5fa0*/  @P5 BRA `(.L_x_255) ;  /* 0x00000000000c5947 */ /* 0x000fea0003800000 */
[----:B--2---:R-:W0:Y:S02]  /*5fb0*/  LDG.E.U8 R155, desc[UR36][R4.64+0x60] ;  /* 0x00006024049b7981 */ /* 0x004e24000c1e1100 */
[----:B0-----:R-:W-:-:S05]  /*5fc0*/  PRMT R9, R155, 0x8880, RZ ;  /* 0x000088809b097816 */ /* 0x001fca00000000ff */
[----:B------:R-:W-:-:S07]  /*5fd0*/  IMAD R164, R9, R154, RZ ;  /* 0x0000009a09a47224 */ /* 0x000fce00078e02ff */
.L_x_255:
[----:B------:R-:W-:Y:S05]  /*5fe0*/  BSYNC B1 ;  /* 0x0000000000017941 */ /* 0x000fea0003800000 */
.L_x_254:
[----:B0-----:R-:W-:Y:S01]  /*5ff0*/  @!P5 IMAD R9, R72, R153, R164 ;  /* 0x000000994809d224 */ /* 0x001fe200078e02a4 */
[----:B------:R-:W-:Y:S04]  /*6000*/  BSSY B1, `(.L_x_256) ;  /* 0x0000006000017945 */ /* 0x000fe80003800000 */
[----:B------:R0:W-:Y:S01]  /*6010*/  @!P5 STG.E.U8 desc[UR36][R6.64+0x60], R9 ;  /* 0x000060090600d986 */ /* 0x0001e2000c101124 */
[----:B------:R-:W-:Y:S05]  /*6020*/  @P1 BRA `(.L_x_257) ;  /* 0x00000000000c1947 */ /* 0x000fea0003800000 */
[----:B--2---:R-:W0:Y:S02]  /*6030*/  LDG.E.U8 R155, desc[UR36][R4.64+0x61] ;  /* 0x00006124049b7981 */ /* 0x004e24000c1e1100 */
[----:B0-----:R-:W-:-:S05]  /*6040*/  PRMT R9, R155, 0x8880, RZ ;  /* 0x000088809b097816 */ /* 0x001fca00000000ff */
[----:B------:R-:W-:-:S07]  /*6050*/  IMAD R164, R9, R154, RZ ;  /* 0x0000009a09a47224 */ /* 0x000fce00078e02ff */
.L_x_257:
[----:B------:R-:W-:Y:S05]  /*6060*/  BSYNC B1 ;  /* 0x0000000000017941 */ /* 0x000fea0003800000 */
.L_x_256:
        /* <DEDUP_REMOVED lines=11> */
.L_x_259:
[----:B------:R-:W-:Y:S05]  /*6120*/  BSYNC B1 ;  /* 0x0000000000017941 */ /* 0x000fea0003800000 */
.L_x_258:
[----:B0-----:R-:W-:Y:S01]  /*6130*/  @!P4 IMAD R9, R74, R153, R164 ;  /* 0x000000994a09c224 */ /* 0x001fe200078e02a4 */
[----:B------:R-:W-:Y:S04]  /*6140*/  BSSY B1, `(.L_x_260) ;  /* 0x0000006000017945 */ /* 0x000fe80003800000 */
[----:B------:R0:W-:Y:S01]  /*6150*/  @!P4 STG.E.U8 desc[UR36][R10.64+0x60], R9 ;  /* 0x000060090a00c986 */ /* 0x0001e2000c101124 */
[----:B------:R-:W-:Y:S05]  /*6160*/  @P3 BRA `(.L_x_261) ;  /* 0x00000000000c3947 */ /* 0x000fea0003800000 */
[----:B--2---:R-:W0:Y:S02]  /*6170*/  LDG.E.U8 R155, desc[UR36][R12.64+0x61] ;  /* 0x000061240c9b7981 */ /* 0x004e24000c1e1100 */
[----:B0-----:R-:W-:-:S05]  /*6180*/  PRMT R9, R155, 0x8880, RZ ;  /* 0x000088809b097816 */ /* 0x001fca00000000ff */
[----:B------:R-:W-:-:S07]  /*6190*/  IMAD R164, R9, R154, RZ ;  /* 0x0000009a09a47224 */ /* 0x000fce00078e02ff */
.L_x_261:
[----:B------:R-:W-:Y:S05]  /*61a0*/  BSYNC B1 ;  /* 0x0000000000017941 */ /* 0x000fea0003800000 */
.L_x_260:
[----:B------:R-:W-:Y:S01]  /*61b0*/  @!P3 IMAD R75, R75, R153, R164 ;  /* 0x000000994b4bb224 */ /* 0x000fe200078e02a4 */
[----:B------:R-:W-:Y:S04]  /*61c0*/  BSSY B1, `(.L_x_262) ;  /* 0x0000006000017945 */ /* 0x000fe80003800000 */
[----:B------:R0:W-:Y:S01]  /*61d0*/  @!P3 STG.E.U8 desc[UR36][R10.64+0x61], R75 ;  /* 0x0000614b0a00b986 */ /* 0x0001e2000c101124 */
[----:B------:R-:W-:Y:S05]  /*61e0*/  @P5 BRA `(.L_x_263) ;  /* 0x00000000000c5947 */ /* 0x000fea0003800000 */
[----:B--2---:R-:W0:Y:S02]  /*61f0*/  LDG.E.U8 R155, desc[UR36][R4.64+0x68] ;  /* 0x00006824049b7981 */ /* 0x004e24000c1e1100 */
[----:B0-----:R-:W-:-:S05]  /*6200*/  PRMT R9, R155, 0x8880, RZ ;  /* 0x000088809b097816 */ /* 0x001fca00000000ff */
[----:B------:R-:W-:-:S07]  /*6210*/  IMAD R164, R9, R154, RZ ;  /* 0x0000009a09a47224 */ /* 0x000fce00078e02ff */
.L_x_263:
[----:B------:R-:W-:Y:S05]  /*6220*/  BSYNC B1 ;  /* 0x0000000000017941 */ /* 0x000fea0003800000 */
.L_x_262:
[----:B0-----:R-:W-:Y:S01]  /*6230*/  @!P5 IMAD R9, R76, R153, R164 ;  /* 0x000000994c09d224 */ /* 0x001fe200078e02a4 */
[----:B------:R-:W-:Y:S04]  /*6240*/  BSSY B1, `(.L_x_264) ;  /* 0x0000006000017945 */ /* 0x000fe80003800000 */
[----:B------:R0:W-:Y:S01]  /*6250*/  @!P5 STG.E.U8 desc[UR36][R6.64+0x68], R9 ;  /* 0x000068090600d986 */ /* 0x0001e2000c101124 */
[----:B------:R-:W-:Y:S05]  /*6260*/  @P1 BRA `(.L_x_265) ;  /* 0x00000000000c1947 */ /* 0x000fea0003800000 */
[----:B--2---:R-:W0:Y:S02]  /*6270*/  LDG.E.U8 R155, desc[UR36][R4.64+0x69] ;  /* 0x00006924049b7981 */ /* 0x004e24000c1e1100 */
[----:B0-----:R-:W-:-:S05]  /*6280*/  PRMT R9, R155, 0x8880, RZ ;  /* 0x000088809b097816 */ /* 0x001fca00000000ff */
[----:B------:R-:W-:-:S07]  /*6290*/  IMAD R164, R9, R154, RZ ;  /* 0x0000009a09a47224 */ /* 0x000fce00078e02ff */
.L_x_265:
[----:B------:R-:W-:Y:S05]  /*62a0*/  BSYNC B1 ;  /* 0x0000000000017941 */ /* 0x000fea0003800000 */
.L_x_264:
        /* <DEDUP_REMOVED lines=11> */
.L_x_267:
[----:B------:R-:W-:Y:S05]  /*6360*/  BSYNC B1 ;  /* 0x0000000000017941 */ /* 0x000fea0003800000 */
.L_x_266:
[----:B0-----:R-:W-:Y:S01]  /*6370*/  @!P4 IMAD R9, R78, R153, R164 ;  /* 0x000000994e09c224 */ /* 0x001fe200078e02a4 */
[----:B------:R-:W-:Y:S04]  /*6380*/  BSSY B1, `(.L_x_268) ;  /* 0x0000006000017945 */ /* 0x000fe80003800000 */
[----:B------:R0:W-:Y:S01]  /*6390*/  @!P4 STG.E.U8 desc[UR36][R10.64+0x68], R9 ;  /* 0x000068090a00c986 */ /* 0x0001e2000c101124 */
[----:B------:R-:W-:Y:S05]  /*63a0*/  @P3 BRA `(.L_x_269) ;  /* 0x00000000000c3947 */ /* 0x000fea0003800000 */
[----:B--2---:R-:W0:Y:S02]  /*63b0*/  LDG.E.U8 R155, desc[UR36][R12.64+0x69] ;  /* 0x000069240c9b7981 */ /* 0x004e24000c1e1100 */
[----:B0-----:R-:W-:-:S05]  /*63c0*/  PRMT R9, R155, 0x8880, RZ ;  /* 0x000088809b097816 */ /* 0x001fca00000000ff */
[----:B------:R-:W-:-:S07]  /*63d0*/  IMAD R164, R9, R154, RZ ;  /* 0x0000009a09a47224 */ /* 0x000fce00078e02ff */
.L_x_269:
[----:B------:R-:W-:Y:S05]  /*63e0*/  BSYNC B1 ;  /* 0x0000000000017941 */ /* 0x000fea0003800000 */
.L_x_268:
[----:B------:R-:W-:Y:S01]  /*63f0*/  @!P3 IMAD R79, R79, R153, R164 ;  /* 0x000000994f4fb224 */ /* 0x000fe200078e02a4 */
[----:B------:R-:W-:Y:S04]  /*6400*/  BSSY B1, `(.L_x_270) ;  /* 0x0000006000017945 */ /* 0x000fe80003800000 */
[----:B------:R0:W-:Y:S01]  /*6410*/  @!P3 STG.E.U8 desc[UR36][R10.64+0x69], R79 ;  /* 0x0000694f0a00b986 */ /* 0x0001e2000c101124 */
[----:B------:R-:W-:Y:S05]  /*6420*/  @P5 BRA `(.L_x_271) ;  /* 0x00000000000c5947 */ /* 0x000fea0003800000 */
[----:B--2---:R-:W0:Y:S02]  /*6430*/  LDG.E.U8 R155, desc[UR36][R4.64+0x70] ;  /* 0x00007024049b7981 */ /* 0x004e24000c1e1100 */
[----:B0-----:R-:W-:-:S05]  /*6440*/  PRMT R9, R155, 0x8880, RZ ;  /* 0x000088809b097816 */ /* 0x001fca00000000ff */
[----:B------:R-:W-:-:S07]  /*6450*/  IMAD R164, R9, R154, RZ ;  /* 0x0000009a09a47224 */ /* 0x000fce00078e02ff */
.L_x_271:
[----:B------:R-:W-:Y:S05]  /*6460*/  BSYNC B1 ;  /* 0x0000000000017941 */ /* 0x000fea0003800000 */
.L_x_270:
[----:B0-----:R-:W-:Y:S01]  /*6470*/  @!P5 IMAD R9, R80, R153, R164 ;  /* 0x000000995009d224 */ /* 0x001fe200078e02a4 */
[----:B------:R-:W-:Y:S04]  /*6480*/  BSSY B1, `(.L_x_272) ;  /* 0x0000006000017945 */ /* 0x000fe80003800000 */
[----:B------:R0:W-:Y:S01]  /*6490*/  @!P5 STG.E.U8 desc[UR36][R6.64+0x70], R9 ;  /* 0x000070090600d986 */ /* 0x0001e2000c101124 */
[----:B------:R-:W-:Y:S05]  /*64a0*/  @P1 BRA `(.L_x_273) ;  /* 0x00000000000c1947 */ /* 0x000fea0003800000 */
[----:B--2---:R-:W0:Y:S02]  /*64b0*/  LDG.E.U8 R155, desc[UR36][R4.64+0x71] ;  /* 0x00007124049b7981 */ /* 0x004e24000c1e1100 */
[----:B0-----:R-:W-:-:S05]  /*64c0*/  PRMT R9, R155, 0x8880, RZ ;  /* 0x000088809b097816 */ /* 0x001fca00000000ff */
[----:B------:R-:W-:-:S07]  /*64d0*/  IMAD R164, R9, R154, RZ ;  /* 0x0000009a09a47224 */ /* 0x000fce00078e02ff */
.L_x_273:
[----:B------:R-:W-:Y:S05]  /*64e0*/  BSYNC B1 ;  /* 0x0000000000017941 */ /* 0x000fea0003800000 */
.L_x_272:
[----:B------:R-:W-:Y:S01]  /*64f0*/  ISETP.LT.OR P4, PT, R3, 0x71, !P0 ;  /* 0x000000710300780c */ /* 0x000fe20004781670 */
[----:B------:R-:W-:Y:S01]  /*6500*/  @!P1 IMAD R81, R81, R153, R164 ;  /* 0x0000009951519224 */ /* 0x000fe200078e02a4 */
[----:B------:R-:W-:Y:S01]  /*6510*/  BSSY B1, `(.L_x_274) ;  /* 0x000000a000017945 */ /* 0x000fe20003800000 */
[C---:B------:R-:W-:Y:S02]  /*6520*/  ISETP.LT.OR P3, PT, R3.reuse, 0x72, !P0 ;  /* 0x000000720300780c */ /* 0x040fe40004761670 */
        /* <DEDUP_REMOVED lines=8> */
.L_x_275:
[----:B------:R-:W-:Y:S05]  /*65b0*/  BSYNC B1 ;  /* 0x0000000000017941 */ /* 0x000fea0003800000 */
.L_x_274:
[----:B0-----:R-:W-:Y:S01]  /*65c0*/  @!P4 IMAD R9, R82, R153, R164 ;  /* 0x000000995209c224 */ /* 0x001fe200078e02a4 */
[----:B------:R-:W-:Y:S04]  /*65d0*/  BSSY B1, `(.L_x_276) ;  /* 0x0000006000017945 */ /* 0x000fe80003800000 */
[----:B------:R0:W-:Y:S01]  /*65e0*/  @!P4 STG.E.U8 desc[UR36][R10.64+0x70], R9 ;  /* 0x000070090a00c986 */ /* 0x0001e2000c101124 */
[----:B------:R-:W-:Y:S05]  /*65f0*/  @P3 BRA `(.L_x_277) ;  /* 0x00000000000c3947 */ /* 0x000fea0003800000 */
[----:B--2---:R-:W0:Y:S02]  /*6600*/  LDG.E.U8 R155, desc[UR36][R12.64+0x71] ;  /* 0x000071240c9b7981 */ /* 0x004e24000c1e1100 */
[----:B0-----:R-:W-:-:S05]  /*6610*/  PRMT R9, R155, 0x8880, RZ ;  /* 0x000088809b097816 */ /* 0x001fca00000000ff */
[----:B------:R-:W-:-:S07]  /*6620*/  IMAD R164, R9, R154, RZ ;  /* 0x0000009a09a47224 */ /* 0x000fce00078e02ff */
.L_x_277:
[----:B------:R-:W-:Y:S05]  /*6630*/  BSYNC B1 ;  /* 0x0000000000017941 */ /* 0x000fea0003800000 */
.L_x_276:
[----:B------:R-:W-:Y:S01]  /*6640*/  @!P3 IMAD R83, R83, R153, R164 ;  /* 0x000000995353b224 */ /* 0x000fe200078e02a4 */
[----:B------:R-:W-:Y:S04]  /*6650*/  BSSY B1, `(.L_x_278) ;  /* 0x0000006000017945 */ /* 0x000fe80003800000 */
[----:B------:R0:W-:Y:S01]  /*6660*/  @!P3 STG.E.U8 desc[UR36][R10.64+0x71], R83 ;  /* 0x000071530a00b986 */ /* 0x0001e2000c101124 */
[----:B------:R-:W-:Y:S05]  /*6670*/  @P1 BRA `(.L_x_279) ;  /* 0x00000000000c1947 */ /* 0x000fea0003800000 */
[----:B--2---:R-:W0:Y:S02]  /*6680*/  LDG.E.U8 R155, desc[UR36][R4.64+0x78] ;  /* 0x00007824049b7981 */ /* 0x004e24000c1e1100 */
[----:B0-----:R-:W-:-:S05]  /*6690*/  PRMT R9, R155, 0x8880, RZ ;  /* 0x000088809b097816 */ /* 0x001fca00000000ff */
[----:B------:R-:W-:-:S07]  /*66a0*/  IMAD R164, R9, R154, RZ ;  /* 0x0000009a09a47224 */ /* 0x000fce00078e02ff */
.L_x_279:
[----:B------:R-:W-:Y:S05]  /*66b0*/  BSYNC B1 ;  /* 0x0000000000017941 */ /* 0x000fea0003800000 */
.L_x_278:
[----:B0-----:R-:W-:Y:S01]  /*66c0*/  @!P1 IMAD R9, R84, R153, R164 ;  /* 0x0000009954099224 */ /* 0x001fe200078e02a4 */
[----:B------:R-:W-:Y:S04]  /*66d0*/  BSSY B1, `(.L_x_280) ;  /* 0x0000006000017945 */ /* 0x000fe80003800000 */
[----:B------:R0:W-:Y:S01]  /*66e0*/  @!P1 STG.E.U8 desc[UR36][R6.64+0x78], R9 ;  /* 0x0000780906009986 */ /* 0x0001e2000c101124 */
[----:B------:R-:W-:Y:S05]  /*66f0*/  @P2 BRA `(.L_x_281) ;  /* 0x00000000000c2947 */ /* 0x000fea0003800000 */
[----:B--2---:R-:W0:Y:S02]  /*6700*/  LDG.E.U8 R155, desc[UR36][R4.64+0x79] ;  /* 0x00007924049b7981 */ /* 0x004e24000c1e1100 */
[----:B0-----:R-:W-:-:S05]  /*6710*/  PRMT R9, R155, 0x8880, RZ ;  /* 0x000088809b097816 */ /* 0x001fca00000000ff */
[----:B------:R-:W-:-:S07]  /*6720*/  IMAD R164, R9, R154, RZ ;  /* 0x0000009a09a47224 */ /* 0x000fce00078e02ff */
.L_x_281:
[----:B------:R-:W-:Y:S05]  /*6730*/  BSYNC B1 ;  /* 0x0000000000017941 */ /* 0x000fea0003800000 */
.L_x_280:
[----:B------:R-:W-:Y:S01]  /*6740*/  @!P2 IMAD R85, R85, R153, R164 ;  /* 0x000000995555a224 */ /* 0x000fe200078e02a4 */
[----:B------:R-:W-:Y:S04]  /*6750*/  BSSY B1, `(.L_x_282) ;  /* 0x0000006000017945 */ /* 0x000fe80003800000 */
[----:B------:R0:W-:Y:S01]  /*6760*/  @!P2 STG.E.U8 desc[UR36][R6.64+0x79], R85 ;  /* 0x000079550600a986 */ /* 0x0001e2000c101124 */
[----:B------:R-:W-:Y:S05]  /*6770*/  @P5 BRA `(.L_x_283) ;  /* 0x00000000000c5947 */ /* 0x000fea0003800000 */
[----:B--2---:R-:W2:Y:S02]  /*6780*/  LDG.E.U8 R155, desc[UR36][R12.64+0x78] ;  /* 0x000078240c9b7981 */ /* 0x004ea4000c1e1100 */
[----:B--2---:R-:W-:-:S05]  /*6790*/  PRMT R5, R155, 0x8880, RZ ;  /* 0x000088809b057816 */ /* 0x004fca00000000ff */
[----:B------:R-:W-:-:S07]  /*67a0*/  IMAD R164, R5, R154, RZ ;  /* 0x0000009a05a47224 */ /* 0x000fce00078e02ff */
.L_x_283:
[----:B------:R-:W-:Y:S05]  /*67b0*/  BSYNC B1 ;  /* 0x0000000000017941 */ /* 0x000fea0003800000 */
.L_x_282:
[----:B------:R-:W-:Y:S01]  /*67c0*/  @!P5 IMAD R5, R86, R153, R164 ;  /* 0x000000995605d224 */ /* 0x000fe200078e02a4 */
[----:B------:R-:W-:Y:S01]  /*67d0*/  ISETP.LT.OR P0, PT, R3, 0x7a, !P0 ;  /* 0x0000007a0300780c */ /* 0x000fe20004701670 */
[----:B------:R-:W-:Y:S03]  /*67e0*/  BSSY B1, `(.L_x_284) ;  /* 0x0000006000017945 */ /* 0x000fe60003800000 */
[----:B------:R0:W-:Y:S09]  /*67f0*/  @!P5 STG.E.U8 desc[UR36][R10.64+0x78], R5 ;  /* 0x000078050a00d986 */ /* 0x0001f2000c101124 */
[----:B------:R-:W-:Y:S05]  /*6800*/  @P0 BRA `(.L_x_285) ;  /* 0x00000000000c0947 */ /* 0x000fea0003800000 */
[----:B--2---:R-:W2:Y:S02]  /*6810*/  LDG.E.U8 R155, desc[UR36][R12.64+0x79] ;  /* 0x000079240c9b7981 */ /* 0x004ea4000c1e1100 */
[----:B--2---:R-:W-:-:S05]  /*6820*/  PRMT R3, R155, 0x8880, RZ ;  /* 0x000088809b037816 */ /* 0x004fca00000000ff */
[----:B------:R-:W-:-:S07]  /*6830*/  IMAD R164, R3, R154, RZ ;  /* 0x0000009a03a47224 */ /* 0x000fce00078e02ff */
.L_x_285:
[----:B------:R-:W-:Y:S05]  /*6840*/  BSYNC B1 ;  /* 0x0000000000017941 */ /* 0x000fea0003800000 */
.L_x_284:
[----:B------:R-:W-:Y:S01]  /*6850*/  IMAD R87, R87, R153, R164 ;  /* 0x0000009957577224 */ /* 0x000fe200078e02a4 */
[----:B------:R-:W-:Y:S06]  /*6860*/  @P0 BRA `(.L_x_286) ;  /* 0x0000001800180947 */ /* 0x000fec0003800000 */
[----:B------:R0:W-:Y:S01]  /*6870*/  STG.E.U8 desc[UR36][R10.64+0x79], R87 ;  /* 0x000079570a007986 */ /* 0x0001e2000c101124 */
[----:B------:R-:W-:Y:S05]  /*6880*/  BRA `(.L_x_286) ;  /* 0x0000001800107947 */ /* 0x000fea0003800000 */
.L_x_29:
[C---:B------:R-:W-:Y:S02]  /*6890*/  ISETP.GE.AND P2, PT, R0.reuse, 0x1, PT ;  /* 0x000000010000780c */ /* 0x040fe40003f46270 */
[----:B------:R-:W-:Y:S02]  /*68a0*/  ISETP.GE.AND P0, PT, R0, 0x9, PT ;  /* 0x000000090000780c */ /* 0x000fe40003f06270 */
[C---:B------:R-:W-:Y:S02]  /*68b0*/  ISETP.LT.OR P3, PT, R3.reuse, 0x1, !P2 ;  /* 0x000000010300780c */ /* 0x040fe40005761670 */
[C---:B------:R-:W-:Y:S02]  /*68c0*/  ISETP.LT.OR P5, PT, R3.reuse, 0x2, !P2 ;  /* 0x000000020300780c */ /* 0x040fe400057a1670 */
[C---:B------:R-:W-:Y:S02]  /*68d0*/  ISETP.LT.OR P1, PT, R3.reuse, 0x1, !P0 ;  /* 0x000000010300780c */ /* 0x040fe40004721670 */
[----:B------:R-:W-:-:S07]  /*68e0*/  ISETP.LT.OR P4, PT, R3, 0x2, !P0 ;  /* 0x000000020300780c */ /* 0x000fce0004781670 */
[-C--:B------:R-:W-:Y:S02]  /*68f0*/  @!P3 IMAD R5, R88, R153.reuse, RZ ;  /* 0x000000995805b224 */ /* 0x080fe400078e02ff */
[-C--:B------:R-:W-:Y:S02]  /*6900*/  @!P5 IMAD R89, R89, R153.reuse, RZ ;  /* 0x000000995959d224 */ /* 0x080fe400078e02ff */
[-C--:B------:R-:W-:Y:S01]  /*6910*/  @!P1 IMAD R13, R90, R153.reuse, RZ ;  /* 0x000000995a0d9224 */ /* 0x080fe200078e02ff */
[----:B------:R0:W-:Y:S01]  /*6920*/  @!P3 STG.E.U8 desc[UR36][R158.64], R5 ;  /* 0x000000059e00b986 */ /* 0x0001e2000c101124 */
[----:B------:R-:W-:Y:S01]  /*6930*/  ISETP.LT.OR P3, PT, R3, 0x9, !P2 ;  /* 0x000000090300780c */ /* 0x000fe20005761670 */
[----:B------:R-:W-:Y:S02]  /*6940*/  @!P4 IMAD R91, R91, R153, RZ ;  /* 0x000000995b5bc224 */ /* 0x000fe400078e02ff */
[----:B------:R-:W-:Y:S01]  /*6950*/  @!P5 STG.E.U8 desc[UR36][R158.64+0x1], R89 ;  /* 0x000001599e00d986 */ /* 0x000fe2000c101124 */
[----:B------:R-:W-:-:S03]  /*6960*/  ISETP.LT.OR P5, PT, R3, 0xa, !P2 ;  /* 0x0000000a0300780c */ /* 0x000fc600057a1670 */
[----:B------:R1:W-:Y:S01]  /*6970*/  @!P1 STG.E.U8 desc[UR36][R8.64], R13 ;  /* 0x0000000d08009986 */ /* 0x0003e2000c101124 */
[----:B------:R-:W-:-:S03]  /*6980*/  ISETP.LT.OR P1, PT, R3, 0x9, !P0 ;  /* 0x000000090300780c */ /* 0x000fc60004721670 */
[----:B------:R-:W-:Y:S01]  /*6990*/  @!P4 STG.E.U8 desc[UR36][R8.64+0x1], R91 ;  /* 0x0000015b0800c986 */ /* 0x000fe2000c101124 */
[----:B------:R-:W-:Y:S01]  /*69a0*/  ISETP.LT.OR P4, PT, R3, 0xa, !P0 ;  /* 0x0000000a0300780c */ /* 0x000fe20004781670 */
[----:B------:R-:W-:-:S04]  /*69b0*/  @!P3 IMAD R15, R92, R153, RZ ;  /* 0x000000995c0fb224 */ /* 0x000fc800078e02ff */
[-C--:B------:R-:W-:Y:S01]  /*69c0*/  @!P5 IMAD R93, R93, R153.reuse, RZ ;  /* 0x000000995d5dd224 */ /* 0x080fe200078e02ff */
[----:B------:R3:W-:Y:S01]  /*69d0*/  @!P3 STG.E.U8 desc[UR36][R158.64+0x8], R15 ;  /* 0x0000080f9e00b986 */ /* 0x0007e2000c101124 */
[C---:B------:R-:W-:Y:S02]  /*69e0*/  ISETP.LT.OR P3, PT, R3.reuse, 0x11, !P2 ;  /* 0x000000110300780c */ /* 0x040fe40005761670 */
[-C--:B0-----:R-:W-:Y:S01]  /*69f0*/  @!P1 IMAD R5, R94, R153.reuse, RZ ;  /* 0x000000995e059224 */ /* 0x081fe200078e02ff */
[----:B------:R-:W-:Y:S01]  /*6a00*/  @!P5 STG.E.U8 desc[UR36][R158.64+0x9], R93 ;  /* 0x0000095d9e00d986 */ /* 0x000fe2000c101124 */
[----:B------:R-:W-:Y:S02]  /*6a10*/  ISETP.LT.OR P5, PT, R3, 0x12, !P2 ;  /* 0x000000120300780c */ /* 0x000fe400057a1670 */
[----:B------:R-:W-:Y:S01]  /*6a20*/  @!P4 IMAD R95, R95, R153, RZ ;  /* 0x000000995f5fc224 */ /* 0x000fe200078e02ff */
[----:B------:R0:W-:Y:S01]  /*6a30*/  @!P1 STG.E.U8 desc[UR36][R8.64+0x8], R5 ;  /* 0x0000080508009986 */ /* 0x0001e2000c101124 */
[----:B------:R-:W-:-:S03]  /*6a40*/  ISETP.LT.OR P1, PT, R3, 0x11, !P0 ;  /* 0x000000110300780c */ /* 0x000fc60004721670 */
[----:B------:R-:W-:Y:S01]  /*6a50*/  @!P4 STG.E.U8 desc[UR36][R8.64+0x9], R95 ;  /* 0x0000095f0800c986 */ /* 0x000fe2000c101124 */
[----:B------:R-:W-:Y:S01]  /*6a60*/  ISETP.LT.OR P4, PT, R3, 0x12, !P0 ;  /* 0x000000120300780c */ /* 0x000fe20004781670 */
[----:B-1----:R-:W-:-:S04]  /*6a70*/  @!P3 IMAD R13, R96, R153, RZ ;  /* 0x00000099600db224 */ /* 0x002fc800078e02ff */
[-C--:B------:R-:W-:Y:S01]  /*6a80*/  @!P5 IMAD R97, R97, R153.reuse, RZ ;  /* 0x000000996161d224 */ /* 0x080fe200078e02ff */
[----:B------:R1:W-:Y:S01]  /*6a90*/  @!P3 STG.E.U8 desc[UR36][R158.64+0x10], R13 ;  /* 0x0000100d9e00b986 */ /* 0x0003e2000c101124 */
[C---:B------:R-:W-:Y:S02]  /*6aa0*/  ISETP.LT.OR P3, PT, R3.reuse, 0x19, !P2 ;  /* 0x000000190300780c */ /* 0x040fe40005761670 */
[-C--:B---3--:R-:W-:Y:S01]  /*6ab0*/  @!P1 IMAD R15, R98, R153.reuse, RZ ;  /* 0x00000099620f9224 */ /* 0x088fe200078e02ff */
[----:B------:R-:W-:Y:S01]  /*6ac0*/  @!P5 STG.E.U8 desc[UR36][R158.64+0x11], R97 ;  /* 0x000011619e00d986 */ /* 0x000fe2000c101124 */
[----:B------:R-:W-:Y:S02]  /*6ad0*/  ISETP.LT.OR P5, PT, R3, 0x1a, !P2 ;  /* 0x0000001a0300780c */ /* 0x000fe400057a1670 */
[----:B------:R-:W-:Y:S01]  /*6ae0*/  @!P4 IMAD R99, R99, R153, RZ ;  /* 0x000000996363c224 */ /* 0x000fe200078e02ff */
[----:B------:R3:W-:Y:S01]  /*6af0*/  @!P1 STG.E.U8 desc[UR36][R8.64+0x10], R15 ;  /* 0x0000100f08009986 */ /* 0x0007e2000c101124 */
[----:B------:R-:W-:-:S03]  /*6b00*/  ISETP.LT.OR P1, PT, R3, 0x19, !P0 ;  /* 0x000000190300780c */ /* 0x000fc60004721670 */
[----:B------:R-:W-:Y:S01]  /*6b10*/  @!P4 STG.E.U8 desc[UR36][R8.64+0x11], R99 ;  /* 0x000011630800c986 */ /* 0x000fe2000c101124 */
[----:B------:R-:W-:Y:S01]  /*6b20*/  ISETP.LT.OR P4, PT, R3, 0x1a, !P0 ;  /* 0x0000001a0300780c */ /* 0x000fe20004781670 */
[----:B0-----:R-:W-:-:S04]  /*6b30*/  @!P3 IMAD R5, R100, R153, RZ ;  /* 0x000000996405b224 */ /* 0x001fc800078e02ff */
[-C--:B------:R-:W-:Y:S01]  /*6b40*/  @!P5 IMAD R101, R101, R153.reuse, RZ ;  /* 0x000000996565d224 */ /* 0x080fe200078e02ff */
[----:B------:R0:W-:Y:S01]  /*6b50*/  @!P3 STG.E.U8 desc[UR36][R158.64+0x18], R5 ;  /* 0x000018059e00b986 */ /* 0x0001e2000c101124 */
[C---:B------:R-:W-:Y:S02]  /*6b60*/  ISETP.LT.OR P3, PT, R3.reuse, 0x21, !P2 ;  /* 0x000000210300780c */ /* 0x040fe40005761670 */
[-C--:B-1----:R-:W-:Y:S01]  /*6b70*/  @!P1 IMAD R13, R102, R153.reuse, RZ ;  /* 0x00000099660d9224 */ /* 0x082fe200078e02ff */
[----:B------:R-:W-:Y:S01]  /*6b80*/  @!P5 STG.E.U8 desc[UR36][R158.64+0x19], R101 ;  /* 0x000019659e00d986 */ /* 0x000fe2000c101124 */
[----:B------:R-:W-:Y:S02]  /*6b90*/  ISETP.LT.OR P5, PT, R3, 0x22, !P2 ;  /* 0x000000220300780c */ /* 0x000fe400057a1670 */
[----:B------:R-:W-:Y:S01]  /*6ba0*/  @!P4 IMAD R103, R103, R153, RZ ;  /* 0x000000996767c224 */ /* 0x000fe200078e02ff */
[----:B------:R1:W-:Y:S01]  /*6bb0*/  @!P1 STG.E.U8 desc[UR36][R8.64+0x18], R13 ;  /* 0x0000180d08009986 */ /* 0x0003e2000c101124 */
[----:B------:R-:W-:-:S03]  /*6bc0*/  ISETP.LT.OR P1, PT, R3, 0x21, !P0 ;  /* 0x000000210300780c */ /* 0x000fc60004721670 */
[----:B------:R-:W-:Y:S01]  /*6bd0*/  @!P4 STG.E.U8 desc[UR36][R8.64+0x19], R103 ;  /* 0x000019670800c986 */ /* 0x000fe2000c101124 */
[----:B------:R-:W-:Y:S01]  /*6be0*/  ISETP.LT.OR P4, PT, R3, 0x22, !P0 ;  /* 0x000000220300780c */ /* 0x000fe20004781670 */
[----:B---3--:R-:W-:-:S04]  /*6bf0*/  @!P3 IMAD R15, R104, R153, RZ ;  /* 0x00000099680fb224 */ /* 0x008fc800078e02ff */
        /* <DEDUP_REMOVED lines=128> */
[----:B------:R-:W-:-:S02]  /*7400*/  ISETP.GE.AND P1, PT, R0, 0x81, PT ;  /* 0x000000810000780c */ /* 0x000fc40003f26270 */
[C---:B------:R-:W-:Y:S01]  /*7410*/  ISETP.LT.OR P5, PT, R3.reuse, 0x79, !P0 ;  /* 0x000000790300780c */ /* 0x040fe200047a1670 */
[----:B------:R-:W-:Y:S01]  /*7420*/  @!P4 STG.E.U8 desc[UR36][R8.64+0x71], R147 ;  /* 0x000071930800c986 */ /* 0x000fe2000c101124 */
[C---:B------:R-:W-:Y:S01]  /*7430*/  ISETP.LT.OR P0, PT, R3.reuse, 0x7a, !P0 ;  /* 0x0000007a0300780c */ /* 0x040fe20004701670 */
[----:B0-----:R-:W-:Y:S01]  /*7440*/  @!P3 IMAD R5, R148, R153, RZ ;  /* 0x000000999405b224 */ /* 0x001fe200078e02ff */
[----:B------:R-:W-:-:S03]  /*7450*/  ISETP.LT.OR P4, PT, R3, 0x1, !P1 ;  /* 0x000000010300780c */ /* 0x000fc60004f81670 */
[----:B------:R-:W-:Y:S01]  /*7460*/  @!P2 IMAD R149, R149, R153, RZ ;  /* 0x000000999595a224 */ /* 0x000fe200078e02ff */
[----:B------:R0:W-:Y:S01]  /*7470*/  @!P3 STG.E.U8 desc[UR36][R158.64+0x78], R5 ;  /* 0x000078059e00b986 */ /* 0x0001e2000c101124 */
[----:B------:R-:W-:-:S03]  /*7480*/  ISETP.LT.OR P3, PT, R3, 0x2, !P1 ;  /* 0x000000020300780c */ /* 0x000fc60004f61670 */
[----:B------:R-:W-:Y:S01]  /*7490*/  @!P2 STG.E.U8 desc[UR36][R158.64+0x79], R149 ;  /* 0x000079959e00a986 */ /* 0x000fe2000c101124 */
[-C--:B-1----:R-:W-:Y:S01]  /*74a0*/  @!P5 IMAD R13, R150, R153.reuse, RZ ;  /* 0x00000099960dd224 */ /* 0x082fe200078e02ff */
[----:B------:R-:W-:Y:S01]  /*74b0*/  ISETP.GE.AND P2, PT, R0, 0x89, PT ;  /* 0x000000890000780c */ /* 0x000fe20003f46270 */
[-C--:B------:R-:W-:Y:S02]  /*74c0*/  @!P0 IMAD R151, R151, R153.reuse, RZ ;  /* 0x0000009997978224 */ /* 0x080fe400078e02ff */
[----:B---3--:R-:W-:Y:S01]  /*74d0*/  @!P4 IMAD R15, R24, R153, RZ ;  /* 0x00000099180fc224 */ /* 0x008fe200078e02ff */
[----:B------:R1:W-:Y:S01]  /*74e0*/  @!P5 STG.E.U8 desc[UR36][R8.64+0x78], R13 ;  /* 0x0000780d0800d986 */ /* 0x0003e2000c101124 */
[----:B------:R-:W-:-:S03]  /*74f0*/  ISETP.LT.OR P5, PT, R3, 0x1, !P2 ;  /* 0x000000010300780c */ /* 0x000fc600057a1670 */
[----:B------:R-:W-:Y:S01]  /*7500*/  @!P3 IMAD R25, R25, R153, RZ ;  /* 0x000000991919b224 */ /* 0x000fe200078e02ff */
[----:B------:R-:W-:Y:S01]  /*7510*/  @!P0 STG.E.U8 desc[UR36][R8.64+0x79], R151 ;  /* 0x0000799708008986 */ /* 0x000fe2000c101124 */
[----:B------:R-:W-:-:S03]  /*7520*/  ISETP.LT.OR P0, PT, R3, 0x2, !P2 ;  /* 0x000000020300780c */ /* 0x000fc60005701670 */
[----:B------:R-:W-:Y:S01]  /*7530*/  @!P4 STG.E.U8 desc[UR36][R6.64], R15 ;  /* 0x0000000f0600c986 */ /* 0x000fe2000c101124 */
        /* <DEDUP_REMOVED lines=19> */
[-C--:B------:R-:W-:Y:S01]  /*7670*/  @!P4 IMAD R9, R32, R153.reuse, RZ ;  /* 0x000000992009c224 */ /* 0x080fe200078e02ff */
        /* <DEDUP_REMOVED lines=127> */
[----:B-1----:R-:W-:-:S04]  /*7e70*/  @!P5 IMAD R13, R74, R153, RZ ;  /* 0x000000994a0dd224 */ /* 0x002fc800078e02ff */
        /* <DEDUP_REMOVED lines=12> */
[----:B------:R-:W-:-:S04]  /*7f40*/  @!P0 IMAD R9, R78, R153, RZ ;  /* 0x000000994e098224 */ /* 0x000fc800078e02ff */
[-C--:B------:R-:W-:Y:S01]  /*7f50*/  @!P4 IMAD R79, R79, R153.reuse, RZ ;  /* 0x000000994f4fc224 */ /* 0x080fe200078e02ff */
[----:B------:R1:W-:Y:S01]  /*7f60*/  @!P0 STG.E.U8 desc[UR36][R10.64+0x68], R9 ;  /* 0x000068090a008986 */ /* 0x0003e2000c101124 */
[----:B------:R-:W-:Y:S02]  /*7f70*/  ISETP.LT.OR P0, PT, R3, 0x71, !P2 ;  /* 0x000000710300780c */ /* 0x000fe40005701670 */
[----:B------:R-:W-:Y:S01]  /*7f80*/  @!P3 IMAD R81, R81, R153, RZ ;  /* 0x000000995151b224 */ /* 0x000fe200078e02ff */
[----:B------:R3:W-:Y:S01]  /*7f90*/  @!P4 STG.E.U8 desc[UR36][R10.64+0x69], R79 ;  /* 0x0000694f0a00c986 */ /* 0x0007e2000c101124 */
[----:B------:R-:W-:-:S03]  /*7fa0*/  ISETP.LT.OR P4, PT, R3, 0x72, !P2 ;  /* 0x000000720300780c */ /* 0x000fc60005781670 */
[----:B------:R3:W-:Y:S01]  /*7fb0*/  @!P3 STG.E.U8 desc[UR36][R6.64+0x71], R81 ;  /* 0x000071510600b986 */ /* 0x0007e2000c101124 */
[C---:B------:R-:W-:Y:S02]  /*7fc0*/  ISETP.LT.OR P3, PT, R3.reuse, 0x79, !P1 ;  /* 0x000000790300780c */ /* 0x040fe40004f61670 */
[C---:B------:R-:W-:Y:S01]  /*7fd0*/  ISETP.LT.OR P1, PT, R3.reuse, 0x7a, !P1 ;  /* 0x0000007a0300780c */ /* 0x040fe20004f21670 */
[----:B------:R3:W-:Y:S01]  /*7fe0*/  @!P5 STG.E.U8 desc[UR36][R6.64+0x70], R13 ;  /* 0x0000700d0600d986 */ /* 0x0007e2000c101124 */
[C---:B------:R-:W-:Y:S02]  /*7ff0*/  ISETP.LT.OR P5, PT, R3.reuse, 0x79, !P2 ;  /* 0x000000790300780c */ /* 0x040fe400057a1670 */
[----:B------:R-:W-:Y:S01]  /*8000*/  ISETP.LT.OR P2, PT, R3, 0x7a, !P2 ;  /* 0x0000007a0300780c */ /* 0x000fe20005741670 */
[-C--:B------:R-:W-:Y:S02]  /*8010*/  @!P0 IMAD R3, R82, R153.reuse, RZ ;  /* 0x0000009952038224 */ /* 0x080fe400078e02ff */
[----:B------:R-:W-:-:S03]  /*8020*/  @!P4 IMAD R83, R83, R153, RZ ;  /* 0x000000995353c224 */ /* 0x000fc600078e02ff */
[----:B------:R3:W-:Y:S01]  /*8030*/  @!P0 STG.E.U8 desc[UR36][R10.64+0x70], R3 ;  /* 0x000070030a008986 */ /* 0x0007e2000c101124 */
[-C--:B0-----:R-:W-:Y:S02]  /*8040*/  @!P3 IMAD R5, R84, R153.reuse, RZ ;  /* 0x000000995405b224 */ /* 0x081fe400078e02ff */
[-C--:B------:R-:W-:Y:S01]  /*8050*/  @!P1 IMAD R85, R85, R153.reuse, RZ ;  /* 0x0000009955559224 */ /* 0x080fe200078e02ff */
[----:B------:R3:W-:Y:S01]  /*8060*/  @!P4 STG.E.U8 desc[UR36][R10.64+0x71], R83 ;  /* 0x000071530a00c986 */ /* 0x0007e2000c101124 */
[-C--:B-1----:R-:W-:Y:S02]  /*8070*/  @!P5 IMAD R9, R86, R153.reuse, RZ ;  /* 0x000000995609d224 */ /* 0x082fe400078e02ff */
[----:B------:R-:W-:Y:S01]  /*8080*/  @!P2 IMAD R87, R87, R153, RZ ;  /* 0x000000995757a224 */ /* 0x000fe200078e02ff */
[----:B------:R3:W-:Y:S04]  /*8090*/  @!P3 STG.E.U8 desc[UR36][R6.64+0x78], R5 ;  /* 0x000078050600b986 */ /* 0x0007e8000c101124 */
[----:B------:R3:W-:Y:S04]  /*80a0*/  @!P1 STG.E.U8 desc[UR36][R6.64+0x79], R85 ;  /* 0x0000795506009986 */ /* 0x0007e8000c101124 */
[----:B------:R3:W-:Y:S04]  /*80b0*/  @!P5 STG.E.U8 desc[UR36][R10.64+0x78], R9 ;  /* 0x000078090a00d986 */ /* 0x0007e8000c101124 */
[----:B------:R3:W-:Y:S02]  /*80c0*/  @!P2 STG.E.U8 desc[UR36][R10.64+0x79], R87 ;  /* 0x000079570a00a986 */ /* 0x0007e4000c101124 */
.L_x_286:
[----:B------:R-:W-:Y:S05]  /*80d0*/  BSYNC B0 ;  /* 0x0000000000007941 */ /* 0x000fea0003800000 */
.L_x_28:
[----:B------:R-:W-:Y:S01]  /*80e0*/  ULDC UR4, c[0x0][0xc] ;  /* 0x0000030000047ab9 */ /* 0x000fe20000000800 */
[----:B------:R-:W-:Y:S01]  /*80f0*/  ULDC UR5, c[0x0][0x10] ;  /* 0x0000040000057ab9 */ /* 0x000fe20000000800 */
[----:B---3--:R-:W3:Y:S01]  /*8100*/  LDC R3, c[0x0][0x14] ;  /* 0x00000500ff037b82 */ /* 0x008ee20000000800 */
[----:B------:R-:W-:Y:S01]  /*8110*/  UIMAD.WIDE.U32 UR4, UR4, UR5, URZ ;  /* 0x00000005040472a5 */ /* 0x000fe2000f8e003f */
[----:B------:R-:W-:Y:S01]  /*8120*/  PRMT R0, RZ, 0x7610, R0 ;  /* 0x00007610ff007816 */ /* 0x000fe20000000000 */
[----:B------:R-:W-:Y:S02]  /*8130*/  IMAD.MOV.U32 R23, RZ, RZ, -0x1 ;  /* 0xffffffffff177424 */ /* 0x000fe400078e00ff */
[----:B------:R-:W-:Y:S02]  /*8140*/  IMAD.MOV.U32 R22, RZ, RZ, -0x1 ;  /* 0xffffffffff167424 */ /* 0x000fe400078e00ff */
[----:B---3--:R-:W-:-:S04]  /*8150*/  IMAD.WIDE.U32 R16, R3, UR4, R16 ;  /* 0x0000000403107c25 */ /* 0x008fc8000f8e0010 */
[----:B------:R-:W-:Y:S01]  /*8160*/  IMAD R3, R3, UR5, RZ ;  /* 0x0000000503037c24 */ /* 0x000fe2000f8e02ff */
[----:B------:R-:W-:Y:S02]  /*8170*/  ULDC.64 UR4, c[0x0][0x650] ;  /* 0x0001940000047ab9 */ /* 0x000fe40000000a00 */
[----:B------:R-:W-:Y:S01]  /*8180*/  ISETP.GE.U32.AND P0, PT, R16, UR4, PT ;  /* 0x0000000410007c0c */ /* 0x000fe2000bf06070 */
[----:B------:R-:W-:-:S05]  /*8190*/  IMAD.IADD R17, R17, 0x1, R3 ;  /* 0x0000000111117824 */ /* 0x000fca00078e0203 */
[----:B------:R-:W-:-:S13]  /*81a0*/  ISETP.GE.U32.AND.EX P0, PT, R17, UR5, PT, P0 ;  /* 0x0000000511007c0c */ /* 0x000fda000bf06100 */
[----:B------:R-:W-:Y:S05]  /*81b0*/  @P0 BRA `(.L_x_287) ;  /* 0x0000000400640947 */ /* 0x000fea0003800000 */
[----:B------:R-:W3:Y:S01]  /*81c0*/  S2R R12, SR_CTAID.X ;  /* 0x00000000000c7919 */ /* 0x000ee20000002500 */
[----:B0-----:R-:W0:Y:S01]  /*81d0*/  LDC.64 R10, c[0x0][0x628] ;  /* 0x00018a00ff0a7b82 */ /* 0x001e220000000a00 */
[----:B------:R-:W-:Y:S01]  /*81e0*/  ULDC UR4, c[0x0][0x150] ;  /* 0x0000540000047ab9 */ /* 0x000fe20000000800 */
[----:B------:R-:W-:Y:S01]  /*81f0*/  IMAD.MOV.U32 R8, RZ, RZ, R16 ;  /* 0x000000ffff087224 */ /* 0x000fe200078e0010 */
[----:B------:R-:W0:Y:S01]  /*8200*/  S2R R23, SR_CTAID.Y ;  /* 0x0000000000177919 */ /* 0x000e220000002600 */
[----:B------:R-:W-:-:S04]  /*8210*/  IMAD.MOV.U32 R9, RZ, RZ, R17 ;  /* 0x000000ffff097224 */ /* 0x000fc800078e0011 */
[----:B------:R-:W1:Y:S08]  /*8220*/  LDC R21, c[0x0][0x144] ;  /* 0x00005100ff157b82 */ /* 0x000e700000000800 */
[----:B------:R-:W1:Y:S08]  /*8230*/  LDC R0, c[0x0][0x630] ;  /* 0x00018c00ff007b82 */ /* 0x000e700000000800 */
[----:B------:R-:W1:Y:S01]  /*8240*/  LDC.64 R14, c[0x0][0x620] ;  /* 0x00018800ff0e7b82 */ /* 0x000e620000000a00 */
[----:B0-----:R-:W-:-:S04]  /*8250*/  ISETP.NE.U32.AND P0, PT, R10, RZ, PT ;  /* 0x000000ff0a00720c */ /* 0x001fc80003f05070 */
[----:B------:R-:W-:Y:S02]  /*8260*/  ISETP.NE.AND.EX P0, PT, R11, RZ, PT, P0 ;  /* 0x000000ff0b00720c */ /* 0x000fe40003f05300 */
[----:B---3--:R-:W-:-:S05]  /*8270*/  I2FP.F32.U32 R3, R12 ;  /* 0x0000000c00037245 */ /* 0x008fca0000201000 */
[----:B------:R-:W-:-:S04]  /*8280*/  FMUL R3, R3, UR4 ;  /* 0x0000000403037c20 */ /* 0x000fc80008400000 */
[----:B------:R0:W3:Y:S02]  /*8290*/  F2I.U32.TRUNC.NTZ R20, R3 ;  /* 0x0000000300147305 */ /* 0x0000e4000020f000 */
[----:B------:R-:W-:Y:S05]  /*82a0*/  @!P0 BRA `(.L_x_288) ;  /* 0x0000000000288947 */ /* 0x000fea0003800000 */
[----:B0-----:R-:W0:Y:S02]  /*82b0*/  LDC R3, c[0x0][0x634] ;  /* 0x00018d00ff037b82 */ /* 0x001e240000000800 */
[----:B0-----:R-:W-:-:S05]  /*82c0*/  IADD3 R3, P0, R16, R3, RZ ;  /* 0x0000000310037210 */ /* 0x001fca0007f1e0ff */
[----:B------:R-:W-:-:S04]  /*82d0*/  IMAD.X R13, RZ, RZ, R17, P0 ;  /* 0x000000ffff0d7224 */ /* 0x000fc800000e0611 */
[----:B------:R-:W-:-:S04]  /*82e0*/  IMAD.WIDE.U32 R4, R13, R10, RZ ;  /* 0x0000000a0d047225 */ /* 0x000fc800078e00ff */
[----:B-1----:R-:W-:-:S04]  /*82f0*/  IMAD.WIDE.U32 R6, P0, R3, R11, R4 ;  /* 0x0000000b03067225 */ /* 0x002fc80007800004 */
[----:B------:R-:W-:-:S04]  /*8300*/  IMAD.WIDE.U32 R4, R3, R10, RZ ;  /* 0x0000000a03047225 */ /* 0x000fc800078e00ff */
[----:B------:R-:W-:Y:S01]  /*8310*/  IMAD.X R9, RZ, RZ, RZ, P0 ;  /* 0x000000ffff097224 */ /* 0x000fe200000e06ff */
[----:B------:R-:W-:Y:S01]  /*8320*/  IADD3 RZ, P0, R5, R6, RZ ;  /* 0x0000000605ff7210 */ /* 0x000fe20007f1e0ff */
[----:B------:R-:W-:-:S04]  /*8330*/  IMAD.MOV.U32 R8, RZ, RZ, R7 ;  /* 0x000000ffff087224 */ /* 0x000fc800078e0007 */
[----:B------:R-:W-:-:S08]  /*8340*/  IMAD.WIDE.U32.X R8, R13, R11, R8, P0 ;  /* 0x0000000b0d087225 */ /* 0x000fd000000e0408 */
.L_x_288:
[----:B------:R-:W2:Y:S01]  /*8350*/  LDC.64 R26, c[0x0][0x640] ;  /* 0x00019000ff1a7b82 */ /* 0x000ea20000000a00 */
[-CC-:B-1----:R-:W-:Y:S01]  /*8360*/  SHF.R.U64 R22, R8, R0.reuse, R9.reuse ;  /* 0x0000000008167219 */ /* 0x182fe20000001209 */
[----:B---3--:R-:W-:Y:S01]  /*8370*/  IMAD.MOV R20, RZ, RZ, -R20 ;  /* 0x000000ffff147224 */ /* 0x008fe200078e0a14 */
[----:B------:R-:W-:Y:S01]  /*8380*/  SHF.R.U32.HI R0, RZ, R0, R9 ;  /* 0x00000000ff007219 */ /* 0x000fe20000011609 */
[----:B------:R-:W-:Y:S01]  /*8390*/  ULDC UR4, c[0x0][0x154] ;  /* 0x0000550000047ab9 */ /* 0x000fe20000000800 */
[----:B0-----:R-:W-:Y:S01]  /*83a0*/  IADD3 R3, P0, RZ, -R22, RZ ;  /* 0x80000016ff037210 */ /* 0x001fe20007f1e0ff */
[----:B------:R-:W-:Y:S02]  /*83b0*/  IMAD R21, R21, R20, R12 ;  /* 0x0000001415157224 */ /* 0x000fe400078e020c */
[----:B------:R-:W0:Y:S01]  /*83c0*/  LDC R6, c[0x0][0x618] ;  /* 0x00018600ff067b82 */ /* 0x000e220000000800 */
[----:B------:R-:W-:Y:S02]  /*83d0*/  IMAD.MOV.U32 R7, RZ, RZ, 0x1 ;  /* 0x00000001ff077424 */ /* 0x000fe400078e00ff */
[----:B------:R-:W-:-:S04]  /*83e0*/  IMAD.X R5, RZ, RZ, ~R0, P0 ;  /* 0x000000ffff057224 */ /* 0x000fc800000e0e00 */
[-C--:B------:R-:W-:Y:S01]  /*83f0*/  IMAD R0, R5, R14.reuse, RZ ;  /* 0x0000000e05007224 */ /* 0x080fe200078e02ff */
[----:B------:R-:W1:Y:S01]  /*8400*/  LDC R8, c[0x0][0x608] ;  /* 0x00018200ff087b82 */ /* 0x000e620000000800 */
[----:B------:R-:W-:-:S04]  /*8410*/  IMAD.WIDE.U32 R4, R3, R14, R16 ;  /* 0x0000000e03047225 */ /* 0x000fc800078e0010 */
[----:B------:R-:W-:Y:S01]  /*8420*/  IMAD R3, R3, R15, R0 ;  /* 0x0000000f03037224 */ /* 0x000fe200078e0200 */
[----:B------:R-:W-:Y:S02]  /*8430*/  I2FP.F32.U32 R0, R23 ;  /* 0x0000001700007245 */ /* 0x000fe40000201000 */
[----:B------:R-:W3:Y:S01]  /*8440*/  LDC R24, c[0x0][0x658] ;  /* 0x00019600ff187b82 */ /* 0x000ee20000000800 */
[----:B------:R-:W-:Y:S01]  /*8450*/  IMAD.IADD R3, R5, 0x1, R3 ;  /* 0x0000000105037824 */ /* 0x000fe200078e0203 */
[----:B--2---:R-:W-:Y:S01]  /*8460*/  ISETP.NE.U32.AND P0, PT, R26, RZ, PT ;  /* 0x000000ff1a00720c */ /* 0x004fe20003f05070 */
[----:B------:R-:W-:Y:S01]  /*8470*/  FMUL R0, R0, UR4 ;  /* 0x0000000400007c20 */ /* 0x000fe20008400000 */
[----:B------:R-:W-:Y:S02]  /*8480*/  IMAD.MOV.U32 R5, RZ, RZ, -0x1 ;  /* 0xffffffffff057424 */ /* 0x000fe400078e00ff */
[----:B------:R-:W-:Y:S01]  /*8490*/  ISETP.NE.AND.EX P0, PT, R27, RZ, PT, P0 ;  /* 0x000000ff1b00720c */ /* 0x000fe20003f05300 */
[----:B------:R2:W2:Y:S01]  /*84a0*/  F2I.U32.TRUNC.NTZ R13, R0 ;  /* 0x00000000000d7305 */ /* 0x0004a2000020f000 */
[----:B------:R-:W2:Y:S01]  /*84b0*/  LDC R20, c[0x0][0x148] ;  /* 0x00005200ff147b82 */ /* 0x000ea20000000800 */
[----:B0-----:R-:W-:-:S02]  /*84c0*/  SHF.R.U64 R12, R4, R6, R3 ;  /* 0x00000006040c7219 */ /* 0x001fc40000001203 */
[----:B------:R-:W-:-:S05]  /*84d0*/  SHF.R.U32.HI R3, RZ, R6, R3 ;  /* 0x00000006ff037219 */ /* 0x000fca0000011603 */
[----:B------:R-:W0:Y:S01]  /*84e0*/  LDC R15, c[0x0][0x600] ;  /* 0x00018000ff0f7b82 */ /* 0x000e220000000800 */
[-CC-:B-1----:R-:W-:Y:S02]  /*84f0*/  SHF.R.U64 R10, R12, R8.reuse, R3.reuse ;  /* 0x000000080c0a7219 */ /* 0x182fe40000001203 */
[----:B------:R-:W-:-:S05]  /*8500*/  SHF.R.U32.HI R3, RZ, R8, R3 ;  /* 0x00000008ff037219 */ /* 0x000fca0000011603 */
[----:B------:R-:W1:Y:S01]  /*8510*/  LDC R28, c[0x0][0x648] ;  /* 0x00019200ff1c7b82 */ /* 0x000e620000000800 */
[-C--:B---3--:R-:W-:Y:S02]  /*8520*/  SHF.L.U32 R4, R5, R24.reuse, RZ ;  /* 0x0000001805047219 */ /* 0x088fe400000006ff */
[--C-:B------:R-:W-:Y:S02]  /*8530*/  SHF.R.U64 R14, R10, R24, R3.reuse ;  /* 0x000000180a0e7219 */ /* 0x100fe40000001203 */
[----:B------:R-:W-:Y:S02]  /*8540*/  LOP3.LUT R25, RZ, R4, RZ, 0x33, !PT ;  /* 0x00000004ff197212 */ /* 0x000fe400078e33ff */
[-C--:B------:R-:W-:Y:S01]  /*8550*/  SHF.R.U32.HI R5, RZ, R24.reuse, R3 ;  /* 0x00000018ff057219 */ /* 0x080fe20000011603 */
[----:B------:R-:W3:Y:S01]  /*8560*/  LDC R29, c[0x0][0x638] ;  /* 0x00018e00ff1d7b82 */ /* 0x000ee20000000800 */
[----:B------:R-:W-:Y:S01]  /*8570*/  SHF.L.U32 R152, R7, R24, RZ ;  /* 0x0000001807987219 */ /* 0x000fe200000006ff */
[----:B------:R-:W-:-:S06]  /*8580*/  IMAD.MOV.U32 R4, RZ, RZ, R14 ;  /* 0x000000ffff047224 */ /* 0x000fcc00078e000e */
[----:B------:R-:W0:Y:S01]  /*8590*/  LDC R30, c[0x0][0x610] ;  /* 0x00018400ff1e7b82 */ /* 0x000e220000000800 */
[----:B------:R-:W-:Y:S05]  /*85a0*/  @!P0 BRA `(.L_x_289) ;  /* 0x0000000000288947 */ /* 0x000fea0003800000 */
[----:B------:R-:W4:Y:S02]  /*85b0*/  LDC R3, c[0x0][0x64c] ;  /* 0x00019300ff037b82 */ /* 0x000f240000000800 */
[----:B----4-:R-:W-:-:S05]  /*85c0*/  IADD3 R3, P0, R14, R3, RZ ;  /* 0x000000030e037210 */ /* 0x010fca0007f1e0ff */
        /* <DEDUP_REMOVED lines=8> */
.L_x_289:
[----:B------:R-:W-:Y:S01]  /*8650*/  ISETP.NE.AND P0, PT, R2, 0x1, PT ;  /* 0x000000010200780c */ /* 0x000fe20003f05270 */
[----:B0-----:R-:W-:Y:S01]  /*8660*/  VIADD R7, R15, 0xffffffff ;  /* 0xffffffff0f077836 */ /* 0x001fe20000000000 */
[----:B-12---:R-:W-:Y:S01]  /*8670*/  SHF.R.U64 R0, R4, R28, R5 ;  /* 0x0000001c04007219 */ /* 0x006fe20000001205 */
[----:B------:R-:W-:Y:S01]  /*8680*/  IMAD.MOV R13, RZ, RZ, -R13 ;  /* 0x000000ffff0d7224 */ /* 0x000fe200078e0a0d */
[----:B------:R-:W-:Y:S01]  /*8690*/  LOP3.LUT R5, R10, R25, RZ, 0xc0, !PT ;  /* 0x000000190a057212 */ /* 0x000fe200078ec0ff */
[----:B------:R-:W-:Y:S02]  /*86a0*/  IMAD.MOV.U32 R4, RZ, RZ, 0x1 ;  /* 0x00000001ff047424 */ /* 0x000fe400078e00ff */
[----:B------:R-:W-:Y:S02]  /*86b0*/  IMAD.MOV R3, RZ, RZ, -R0 ;  /* 0x000000ffff037224 */ /* 0x000fe400078e0a00 */
[----:B------:R-:W-:Y:S01]  /*86c0*/  IMAD R152, R152, R0, R5 ;  /* 0x0000000098987224 */ /* 0x000fe200078e0205 */
[----:B------:R-:W-:Y:S01]  /*86d0*/  LOP3.LUT R5, R12, R7, RZ, 0xc0, !PT ;  /* 0x000000070c057212 */ /* 0x000fe200078ec0ff */
[----:B---3--:R-:W-:-:S02]  /*86e0*/  IMAD R0, R3, R29, R14 ;  /* 0x0000001d03007224 */ /* 0x008fc400078e020e */
[----:B------:R-:W-:Y:S02]  /*86f0*/  @P0 IMAD R21, R20, R13, R23 ;  /* 0x0000000d14150224 */ /* 0x000fe400078e0217 */
[----:B------:R-:W-:Y:S01]  /*8700*/  IMAD R3, R0, R15, R5 ;  /* 0x0000000f00037224 */ /* 0x000fe200078e0205 */
[----:B------:R-:W-:Y:S01]  /*8710*/  PRMT R0, R4, 0x7610, R0 ;  /* 0x0000761004007816 */ /* 0x000fe20000000000 */
[----:B------:R-:W-:-:S05]  /*8720*/  IMAD R152, R152, R30, R21 ;  /* 0x0000001e98987224 */ /* 0x000fca00078e0215 */
[----:B------:R-:W-:Y:S02]  /*8730*/  SEL R23, R3, R152, !P0 ;  /* 0x0000009803177207 */ /* 0x000fe40004000000 */
[----:B------:R-:W-:-:S07]  /*8740*/  SEL R152, R152, R3, !P0 ;  /* 0x0000000398987207 */ /* 0x000fce0004000000 */
.L_x_287:
[----:B------:R-:W-:-:S13]  /*8750*/  LOP3.LUT P0, RZ, R0, 0xff, RZ, 0xc0, !PT ;  /* 0x000000ff00ff7812 */ /* 0x000fda000780c0ff */
[----:B------:R-:W-:Y:S05]  /*8760*/  @P0 BRA `(.L_x_290) ;  /* 0xffffff8400f80947 */ /* 0x000fea000383ffff */
[----:B------:R-:W-:Y:S05]  /*8770*/  EXIT ;  /* 0x000000000000794d */ /* 0x000fea0003800000 */
.L_x_3:
[----:B0-----:R-:W-:Y:S01]  /*8780*/  ULDC.64 UR4, c[0x0][0x650] ;  /* 0x0001940000047ab9 */ /* 0x001fe20000000a00 */
        /* <DEDUP_REMOVED lines=25> */
.L_x_292:
[--C-:B------:R-:W-:Y:S01]  /*8920*/  SHF.R.U64 R12, R10, R14, R11.reuse ;  /* 0x0000000e0a0c7219 */ /* 0x100fe2000000120b */
[----:B------:R-:W0:Y:S01]  /*8930*/  LDC R22, c[0x0][0x618] ;  /* 0x00018600ff167b82 */ /* 0x000e220000000800 */
[----:B------:R-:W-:Y:S01]  /*8940*/  I2FP.F32.U32 R6, R4 ;  /* 0x0000000400067245 */ /* 0x000fe20000201000 */
[----:B------:R-:W-:Y:S01]  /*8950*/  ULDC UR4, c[0x0][0x150] ;  /* 0x0000540000047ab9 */ /* 0x000fe20000000800 */
[----:B------:R-:W-:Y:S02]  /*8960*/  SHF.R.U32.HI R5, RZ, R14, R11 ;  /* 0x0000000eff057219 */ /* 0x000fe4000001160b */
[----:B------:R-:W-:Y:S01]  /*8970*/  IADD3 R9, P0, RZ, -R12, RZ ;  /* 0x8000000cff097210 */ /* 0x000fe20007f1e0ff */
[----:B------:R-:W-:Y:S01]  /*8980*/  FMUL R11, R6, UR4 ;  /* 0x00000004060b7c20 */ /* 0x000fe20008400000 */
[----:B------:R-:W-:Y:S01]  /*8990*/  ULDC UR4, c[0x0][0x154] ;  /* 0x0000550000047ab9 */ /* 0x000fe20000000800 */
[----:B------:R-:W1:Y:S02]  /*89a0*/  LDC.64 R24, c[0x0][0x640] ;  /* 0x00019000ff187b82 */ /* 0x000e640000000a00 */
[----:B------:R-:W-:-:S02]  /*89b0*/  IMAD.X R5, RZ, RZ, ~R5, P0 ;  /* 0x000000ffff057224 */ /* 0x000fc400000e0e05 */
[----:B------:R-:W2:Y:S01]  /*89c0*/  F2I.U32.TRUNC.NTZ R11, R11 ;  /* 0x0000000b000b7305 */ /* 0x000ea2000020f000 */
[----:B------:R-:W-:-:S03]  /*89d0*/  IMAD.WIDE.U32 R6, R9, R20, R16 ;  /* 0x0000001409067225 */ /* 0x000fc600078e0010 */
[----:B------:R-:W3:Y:S01]  /*89e0*/  LDC R13, c[0x0][0x144] ;  /* 0x00005100ff0d7b82 */ /* 0x000ee20000000800 */
[----:B------:R-:W-:-:S04]  /*89f0*/  IMAD R8, R5, R20, RZ ;  /* 0x0000001405087224 */ /* 0x000fc800078e02ff */
[----:B------:R-:W-:Y:S02]  /*8a00*/  IMAD R5, R9, R21, R8 ;  /* 0x0000001509057224 */ /* 0x000fe400078e0208 */
[----:B------:R-:W-:Y:S01]  /*8a10*/  IMAD.MOV.U32 R8, RZ, RZ, -0x1 ;  /* 0xffffffffff087424 */ /* 0x000fe200078e00ff */
[----:B------:R-:W4:Y:S01]  /*8a20*/  LDC R14, c[0x0][0x608] ;  /* 0x00018200ff0e7b82 */ /* 0x000f220000000800 */
[----:B------:R-:W-:Y:S01]  /*8a30*/  IMAD.IADD R5, R7, 0x1, R5 ;  /* 0x0000000107057824 */ /* 0x000fe200078e0205 */
[----:B------:R-:W-:-:S04]  /*8a40*/  I2FP.F32.U32 R7, R3 ;  /* 0x0000000300077245 */ /* 0x000fc80000201000 */
[-C--:B0-----:R-:W-:Y:S01]  /*8a50*/  SHF.R.U64 R10, R6, R22.reuse, R5 ;  /* 0x00000016060a7219 */ /* 0x081fe20000001205 */
[----:B--2---:R-:W-:Y:S01]  /*8a60*/  IMAD.MOV R6, RZ, RZ, -R11 ;  /* 0x000000ffff067224 */ /* 0x004fe200078e0a0b */
[----:B------:R-:W0:Y:S01]  /*8a70*/  LDC R9, c[0x0][0x658] ;  /* 0x00019600ff097b82 */ /* 0x000e220000000800 */
[----:B-1----:R-:W-:Y:S01]  /*8a80*/  ISETP.NE.U32.AND P0, PT, R24, RZ, PT ;  /* 0x000000ff1800720c */ /* 0x002fe20003f05070 */
[----:B------:R-:W-:Y:S01]  /*8a90*/  FMUL R7, R7, UR4 ;  /* 0x0000000407077c20 */ /* 0x000fe20008400000 */
[----:B------:R-:W-:Y:S02]  /*8aa0*/  SHF.R.U32.HI R5, RZ, R22, R5 ;  /* 0x00000016ff057219 */ /* 0x000fe40000011605 */
[----:B------:R-:W-:-:S03]  /*8ab0*/  ISETP.NE.AND.EX P0, PT, R25, RZ, PT, P0 ;  /* 0x000000ff1900720c */ /* 0x000fc60003f05300 */
[----:B------:R-:W1:Y:S01]  /*8ac0*/  LDC R20, c[0x0][0x148] ;  /* 0x00005200ff147b82 */ /* 0x000e620000000800 */
[----:B---3--:R-:W-:Y:S02]  /*8ad0*/  IMAD R23, R13, R6, R4 ;  /* 0x000000060d177224 */ /* 0x008fe400078e0204 */
[----:B------:R-:W-:-:S05]  /*8ae0*/  IMAD.MOV.U32 R6, RZ, RZ, 0x1 ;  /* 0x00000001ff067424 */ /* 0x000fca00078e00ff */
[----:B------:R-:W2:Y:S01]  /*8af0*/  LDC R21, c[0x0][0x600] ;  /* 0x00018000ff157b82 */ /* 0x000ea20000000800 */
[-CC-:B----4-:R-:W-:Y:S02]  /*8b00*/  SHF.R.U64 R13, R10, R14.reuse, R5.reuse ;  /* 0x0000000e0a0d7219 */ /* 0x190fe40000001205 */
[----:B------:R-:W-:Y:S02]  /*8b10*/  SHF.R.U32.HI R4, RZ, R14, R5 ;  /* 0x0000000eff047219 */ /* 0x000fe40000011605 */
[----:B------:R3:W4:Y:S03]  /*8b20*/  F2I.U32.TRUNC.NTZ R14, R7 ;  /* 0x00000007000e7305 */ /* 0x000726000020f000 */
[----:B------:R-:W1:Y:S01]  /*8b30*/  LDC R26, c[0x0][0x648] ;  /* 0x00019200ff1a7b82 */ /* 0x000e620000000800 */
[-C--:B0-----:R-:W-:Y:S02]  /*8b40*/  SHF.R.U64 R15, R13, R9.reuse, R4 ;  /* 0x000000090d0f7219 */ /* 0x081fe40000001204 */
[----:B------:R-:W-:-:S02]  /*8b50*/  SHF.L.U32 R8, R8, R9, RZ ;  /* 0x0000000908087219 */ /* 0x000fc400000006ff */
[-C--:B------:R-:W-:Y:S01]  /*8b60*/  SHF.R.U32.HI R5, RZ, R9.reuse, R4 ;  /* 0x00000009ff057219 */ /* 0x080fe20000011604 */
[----:B------:R-:W-:Y:S01]  /*8b70*/  IMAD.MOV.U32 R4, RZ, RZ, R15 ;  /* 0x000000ffff047224 */ /* 0x000fe200078e000f */
[----:B------:R-:W-:Y:S01]  /*8b80*/  SHF.L.U32 R22, R6, R9, RZ ;  /* 0x0000000906167219 */ /* 0x000fe200000006ff */
[----:B------:R-:W0:Y:S01]  /*8b90*/  LDC R27, c[0x0][0x638] ;  /* 0x00018e00ff1b7b82 */ /* 0x000e220000000800 */
[----:B------:R-:W-:-:S07]  /*8ba0*/  LOP3.LUT R28, RZ, R8, RZ, 0x33, !PT ;  /* 0x00000008ff1c7212 */ /* 0x000fce00078e33ff */
        /* <DEDUP_REMOVED lines=12> */
.L_x_293:
[----:B------:R-:W-:Y:S01]  /*8c70*/  ISETP.NE.AND P0, PT, R2, 0x1, PT ;  /* 0x000000010200780c */ /* 0x000fe20003f05270 */
[----:B--2---:R-:W-:Y:S01]  /*8c80*/  VIADD R7, R21, 0xffffffff ;  /* 0xffffffff15077836 */ /* 0x004fe20000000000 */
[----:B-1----:R-:W-:Y:S01]  /*8c90*/  SHF.R.U64 R5, R4, R26, R5 ;  /* 0x0000001a04057219 */ /* 0x002fe20000001205 */
[----:B------:R-:W-:Y:S01]  /*8ca0*/  IMAD.MOV R14, RZ, RZ, -R14 ;  /* 0x000000ffff0e7224 */ /* 0x000fe200078e0a0e */
[----:B------:R-:W-:Y:S01]  /*8cb0*/  LOP3.LUT R4, R13, R28, RZ, 0xc0, !PT ;  /* 0x0000001c0d047212 */ /* 0x000fe200078ec0ff */
[----:B------:R-:W-:Y:S01]  /*8cc0*/  IMAD.MOV.U32 R8, RZ, RZ, R12 ;  /* 0x000000ffff087224 */ /* 0x000fe200078e000c */
[----:B------:R-:W-:Y:S01]  /*8cd0*/  LOP3.LUT R10, R10, R7, RZ, 0xc0, !PT ;  /* 0x000000070a0a7212 */ /* 0x000fe200078ec0ff */
[----:B------:R-:W-:Y:S02]  /*8ce0*/  IMAD.MOV R6, RZ, RZ, -R5 ;  /* 0x000000ffff067224 */ /* 0x000fe400078e0a05 */
[----:B------:R-:W-:-:S04]  /*8cf0*/  IMAD R4, R22, R5, R4 ;  /* 0x0000000516047224 */ /* 0x000fc800078e0204 */
[----:B------:R-:W-:Y:S02]  /*8d00*/  @P0 IMAD R23, R20, R14, R3 ;  /* 0x0000000e14170224 */ /* 0x000fe400078e0203 */
[----:B0-----:R-:W-:Y:S02]  /*8d10*/  IMAD R3, R6, R27, R15 ;  /* 0x0000001b06037224 */ /* 0x001fe400078e020f */
[----:B------:R-:W-:Y:S02]  /*8d20*/  IMAD R7, R4, R29, R23 ;  /* 0x0000001d04077224 */ /* 0x000fe400078e0217 */
[----:B------:R-:W-:Y:S02]  /*8d30*/  IMAD R4, R3, R21, R10 ;  /* 0x0000001503047224 */ /* 0x000fe400078e020a */
[----:B------:R-:W-:-:S03]  /*8d40*/  IMAD.MOV.U32 R6, RZ, RZ, 0x1 ;  /* 0x00000001ff067424 */ /* 0x000fc600078e00ff */
[----:B------:R-:W-:Y:S02]  /*8d50*/  SEL R9, R4, R7, !P0 ;  /* 0x0000000704097207 */ /* 0x000fe40004000000 */
[----:B------:R-:W-:-:S07]  /*8d60*/  SEL R7, R7, R4, !P0 ;  /* 0x0000000407077207 */ /* 0x000fce0004000000 */
.L_x_291:
[----:B------:R-:W-:-:S08]  /*8d70*/  NOP ;  /* 0x0000000000007918 */ /* 0x000fd00000000000 */
[----:B------:R-:W0:-:S00]  /*8d80*/  USETMAXREG.DEALLOC.CTAPOOL 0x28 ;  /* 0x00000028000079c8 */ /* 0x000e0000080e0500 */
[----:B0-----:R-:W-:-:S13]  /*8d90*/  ISETP.NE.AND P0, PT, R0, RZ, PT ;  /* 0x000000ff0000720c */ /* 0x001fda0003f05270 */
[----:B------:R-:W-:Y:S05]  /*8da0*/  @P0 EXIT ;  /* 0x000000000000094d */ /* 0x000fea0003800000 */
[----:B------:R-:W-:Y:S01]  /*8db0*/  LOP3.LUT P0, RZ, R6, 0xff, RZ, 0xc0, !PT ;  /* 0x000000ff06ff7812 */ /* 0x000fe2000780c0ff */
[----:B------:R-:W-:Y:S02]  /*8dc0*/  IMAD.MOV.U32 R0, RZ, RZ, 0x1 ;  /* 0x00000001ff007424 */ /* 0x000fe400078e00ff */
[----:B------:R-:W-:-:S10]  /*8dd0*/  IMAD.MOV.U32 R12, RZ, RZ, RZ ;  /* 0x000000ffff0c7224 */ /* 0x000fd400078e00ff */
[----:B------:R-:W-:Y:S05]  /*8de0*/  @!P0 BRA `(.L_x_294) ;  /* 0x0000000c00308947 */ /* 0x000fea0003800000 */
[----:B------:R-:W0:Y:S01]  /*8df0*/  LDC R0, c[0x0][0x28c] ;  /* 0x0000a300ff007b82 */ /* 0x000e220000000800 */
[----:B------:R-:W-:Y:S01]  /*8e00*/  ULDC UR5, c[0x0][0x600] ;  /* 0x0001800000057ab9 */ /* 0x000fe20000000800 */
[----:B------:R-:W-:Y:S01]  /*8e10*/  ULDC UR4, c[0x0][0xc] ;  /* 0x0000030000047ab9 */ /* 0x000fe20000000800 */
[----:B------:R-:W-:Y:S01]  /*8e20*/  UIADD3 UR16, UR5, -0x1, URZ ;  /* 0xffffffff05107890 */ /* 0x000fe2000fffe03f */
[C---:B------:R-:W-:Y:S01]  /*8e30*/  LOP3.LUT P2, RZ, R18.reuse, 0x7f, RZ, 0xc0, !PT ;  /* 0x0000007f12ff7812 */ /* 0x040fe2000784c0ff */
[----:B------:R-:W-:Y:S01]  /*8e40*/  ULDC UR6, c[0x0][0x658] ;  /* 0x0001960000067ab9 */ /* 0x000fe20000000800 */
[----:B------:R-:W-:Y:S01]  /*8e50*/  ULDC UR5, c[0x0][0x10] ;  /* 0x0000040000057ab9 */ /* 0x000fe20000000800 */
[----:B------:R-:W-:Y:S01]  /*8e60*/  UMOV UR7, 0xffffffff ;  /* 0xffffffff00077882 */ /* 0x000fe20000000000 */
[----:B------:R-:W-:Y:S01]  /*8e70*/  UMOV UR8, 0x1 ;  /* 0x0000000100087882 */ /* 0x000fe20000000000 */
[----:B------:R-:W-:Y:S01]  /*8e80*/  UIMAD.WIDE.U32 UR4, UR4, UR5, URZ ;  /* 0x00000005040472a5 */ /* 0x000fe2000f8e003f */
[----:B------:R-:W-:Y:S01]  /*8e90*/  LOP3.LUT P0, RZ, R18, 0x1f, RZ, 0xc0, !PT ;  /* 0x0000001f12ff7812 */ /* 0x000fe2000780c0ff */
[----:B------:R-:W-:Y:S01]  /*8ea0*/  USHF.L.U32 UR7, UR7, UR6, URZ ;  /* 0x0000000607077299 */ /* 0x000fe2000800063f */
[----:B------:R-:W-:Y:S01]  /*8eb0*/  BSSY B0, `(.L_x_294) ;  /* 0x00000bf000007945 */ /* 0x000fe20003800000 */
[----:B------:R-:W-:Y:S01]  /*8ec0*/  USHF.L.U32 UR18, UR8, UR6, URZ ;  /* 0x0000000608127299 */ /* 0x000fe2000800063f */
[----:B------:R-:W-:Y:S01]  /*8ed0*/  IMAD.MOV.U32 R13, RZ, RZ, 0x1 ;  /* 0x00000001ff0d7424 */ /* 0x000fe200078e00ff */
[----:B------:R-:W-:Y:S01]  /*8ee0*/  LOP3.LUT R11, R19, 0x2, RZ, 0xfc, !PT ;  /* 0x00000002130b7812 */ /* 0x000fe200078efcff */
[----:B------:R-:W-:Y:S01]  /*8ef0*/  ULDC UR6, c[0x0][0x14] ;  /* 0x0000050000067ab9 */ /* 0x000fe20000000800 */
[----:B------:R-:W-:Y:S01]  /*8f00*/  PLOP3.LUT P0, PT, P0, P2, PT, 0x8a, 0x0 ;  /* 0x000000000000781c */ /* 0x000fe20000705172 */
[----:B------:R-:W-:Y:S01]  /*8f10*/  UIMAD.WIDE.U32 UR20, UR4, UR6, URZ ;  /* 0x00000006041472a5 */ /* 0x000fe2000f8e003f */
[----:B------:R-:W-:Y:S01]  /*8f20*/  IMAD.MOV.U32 R12, RZ, RZ, RZ ;  /* 0x000000ffff0c7224 */ /* 0x000fe200078e00ff */
[----:B------:R-:W-:-:S02]  /*8f30*/  UIMAD UR13, UR5, UR6, URZ ;  /* 0x00000006050d72a4 */ /* 0x000fc4000f8e023f */
[----:B------:R-:W-:Y:S01]  /*8f40*/  ULOP3.LUT UR17, URZ, UR7, URZ, 0x33, !UPT ;  /* 0x000000073f117292 */ /* 0x000fe2000f8e333f */
[----:B0-----:R-:W-:Y:S01]  /*8f50*/  VIADD R0, R0, 0x3f ;  /* 0x0000003f00007836 */ /* 0x001fe20000000000 */
[----:B------:R-:W-:Y:S01]  /*8f60*/  UIADD3 UR13, UR21, UR13, URZ ;  /* 0x0000000d150d7290 */ /* 0x000fe2000fffe03f */
[----:B------:R-:W-:-:S03]  /*8f70*/  ULDC.64 UR22, c[0x0][0x198] ;  /* 0x0000660000167ab9 */ /* 0x000fc60000000a00 */
[----:B------:R-:W-:-:S04]  /*8f80*/  SHF.R.S32.HI R3, RZ, 0x1f, R0 ;  /* 0x0000001fff037819 */ /* 0x000fc80000011400 */
[----:B------:R-:W-:Y:S01]  /*8f90*/  LEA.HI R3, R3, R0, RZ, 0x6 ;  /* 0x0000000003037211 */ /* 0x000fe200078f30ff */
[----:B------:R-:W-:-:S03]  /*8fa0*/  IMAD.MOV.U32 R0, RZ, RZ, 0x1 ;  /* 0x00000001ff007424 */ /* 0x000fc600078e00ff */
[----:B------:R-:W-:-:S05]  /*8fb0*/  SHF.R.S32.HI R3, RZ, 0x6, R3 ;  /* 0x00000006ff037819 */ /* 0x000fca0000011403 */
[----:B------:R-:W-:-:S07]  /*8fc0*/  VIADD R10, R3, 0x1 ;  /* 0x00000001030a7836 */ /* 0x000fce0000000000 */
.L_x_306:
[----:B------:R-:W-:-:S03]  /*8fd0*/  UMOV UR4, 0xffffffff ;  /* 0xffffffff00047882 */ /* 0x000fc60000000000 */
[----:B------:R-:W-:Y:S05]  /*8fe0*/  BRA.DIV UR4, `(.L_x_295) ;  /* 0x0000000e04bc7947 */ /* 0x000fea000b800000 */
[----:B------:R-:W-:-:S13]  /*8ff0*/  ELECT P6, URZ, PT ;  /* 0x00000000003f782f */ /* 0x000fda00038c0000 */
.L_x_318:
[----:B------:R-:W0:Y:S01]  /*9000*/  LDC R4, c[0x0][0x28c] ;  /* 0x0000a300ff047b82 */ /* 0x000e220000000800 */
[----:B------:R-:W-:Y:S01]  /*9010*/  BSSY B1, `(.L_x_296) ;  /* 0x0000037000017945 */ /* 0x000fe20003800000 */
[----:B0-----:R-:W-:-:S13]  /*9020*/  ISETP.LT.OR P6, PT, R4, 0x1, !P6 ;  /* 0x000000010400780c */ /* 0x001fda00077c1670 */
[----:B------:R-:W-:Y:S05]  /*9030*/  @P6 BRA `(.L_x_297) ;  /* 0x0000000000d06947 */ /* 0x000fea0003800000 */
[----:B------:R-:W-:Y:S02]  /*9040*/  IMAD.SHL.U32 R15, R9, 0x80, RZ ;  /* 0x00000080090f7824 */ /* 0x000fe400078e00ff */
[----:B------:R-:W-:Y:S02]  /*9050*/  IMAD.SHL.U32 R18, R7, 0x100, RZ ;  /* 0x0000010007127824 */ /* 0x000fe400078e00ff */
[----:B------:R-:W-:Y:S02]  /*9060*/  IMAD.MOV.U32 R20, RZ, RZ, RZ ;  /* 0x000000ffff147224 */ /* 0x000fe400078e00ff */
[----:B------:R-:W-:Y:S02]  /*9070*/  IMAD.MOV.U32 R4, RZ, RZ, R10 ;  /* 0x000000ffff047224 */ /* 0x000fe400078e000a */
[----:B------:R-:W-:Y:S02]  /*9080*/  IMAD.MOV.U32 R5, RZ, RZ, R0 ;  /* 0x000000ffff057224 */ /* 0x000fe400078e0000 */
[----:B------:R-:W-:-:S07]  /*9090*/  IMAD.MOV.U32 R6, RZ, RZ, R12 ;  /* 0x000000ffff067224 */ /* 0x000fce00078e000c */
.L_x_301:
[----:B------:R-:W0:Y:S01]  /*90a0*/  S2R R14, SR_CgaCtaId ;  /* 0x00000000000e7919 */ /* 0x000e220000008800 */
[----:B------:R-:W-:Y:S01]  /*90b0*/  MOV R7, 0x400 ;  /* 0x0000040000077802 */ /* 0x000fe20000000f00 */
[----:B------:R-:W1:Y:S03]  /*90c0*/  @!P2 LDC R9, c[0x0][0x500] ;  /* 0x00014000ff09ab82 */ /* 0x000e660000000800 */
[----:B0-----:R-:W-:Y:S02]  /*90d0*/  LEA R21, R14, R7, 0x18 ;  /* 0x000000070e157211 */ /* 0x001fe400078ec0ff */
[----:B------:R-:W-:-:S03]  /*90e0*/  SHF.L.U32 R7, R5, 0x1f, RZ ;  /* 0x0000001f05077819 */ /* 0x000fc600000006ff */
[----:B------:R-:W-:-:S04]  /*90f0*/  IMAD R14, R6, 0x8, R21 ;  /* 0x00000008060e7824 */ /* 0x000fc800078e0215 */
[----:B------:R-:W0:Y:S02]  /*9100*/  SYNCS.PHASECHK.TRANS64.TRYWAIT P1, [R14+URZ+0x28], R7 ;  /* 0x000028070e0075a7 */ /* 0x000e24000802017f */
[----:B01----:R-:W-:Y:S05]  /*9110*/  @!P1 BRA `(.L_x_298) ;  /* 0x0000000c00909947 */ /* 0x003fea0003800000 */
.L_x_319:
[----:B0-----:R-:W-:Y:S01]  /*9120*/  PRMT R7, R11, 0x9910, RZ ;  /* 0x000099100b077816 */ /* 0x001fe200000000ff */
[----:B------:R0:W-:Y:S03]  /*9130*/  @!P2 SYNCS.ARRIVE.TRANS64 RZ, [R14+URZ], R9 ;  /* 0x000000090effa9a7 */ /* 0x0001e6000800003f */
[----:B------:R-:W-:-:S13]  /*9140*/  ISETP.NE.AND P1, PT, R7, 0x2, PT ;  /* 0x000000020700780c */ /* 0x000fda0003f25270 */
[----:B0-----:R-:W-:Y:S05]  /*9150*/  @P1 BRA `(.L_x_299) ;  /* 0x0000000000041947 */ /* 0x001fea0003800000 */
[----:B------:R-:W-:Y:S01]  /*9160*/  BPT.TRAP 0x1 ;  /* 0x000000040000795c */ /* 0x000fe20000300000 */
.L_x_299:
[----:B------:R-:W-:Y:S05]  /*9170*/  @P0 BRA `(.L_x_300) ;  /* 0x0000000000040947 */ /* 0x000fea0003800000 */
[----:B------:R-:W-:Y:S01]  /*9180*/  BPT.TRAP 0x1 ;  /* 0x000000040000795c */ /* 0x000fe20000300000 */
.L_x_300:
[--C-:B------:R-:W-:Y:S01]  /*9190*/  IMAD R7, R6, 0x4000, R21.reuse ;  /* 0x0000400006077824 */ /* 0x100fe200078e0215 */
[----:B------:R-:W-:Y:S01]  /*91a0*/  R2UR UR9, R14 ;  /* 0x000000000e0972ca */ /* 0x000fe200000e0000 */
[----:B------:R-:W-:Y:S01]  /*91b0*/  IMAD R21, R6, 0x2000, R21 ;  /* 0x0000200006157824 */ /* 0x000fe200078e0215 */
[----:B------:R-:W-:Y:S01]  /*91c0*/  UIADD3 UR4, UP0, UR22, 0xf0, URZ ;  /* 0x000000f016047890 */ /* 0x000fe2000ff1e03f */
[----:B------:R-:W-:Y:S01]  /*91d0*/  VIADD R4, R4, 0xffffffff ;  /* 0xffffffff04047836 */ /* 0x000fe20000000000 */
[----:B------:R-:W-:Y:S01]  /*91e0*/  R2UR UR5, R7 ;  /* 0x00000000070572ca */ /* 0x000fe200000e0000 */
[----:B------:R-:W-:Y:S01]  /*91f0*/  UIADD3 UR24, UP1, UR22, 0x1f0, URZ ;  /* 0x000001f016187890 */ /* 0x000fe2000ff3e03f */
[----:B------:R-:W-:Y:S01]  /*9200*/  R2UR UR8, R21 ;  /* 0x00000000150872ca */ /* 0x000fe200000e0000 */
[----:B------:R-:W-:Y:S01]  /*9210*/  VIADD R6, R6, 0x1 ;  /* 0x0000000106067836 */ /* 0x000fe20000000000 */
[----:B------:R-:W-:Y:S01]  /*9220*/  R2UR UR11, R18 ;  /* 0x00000000120b72ca */ /* 0x000fe200000e0000 */
[----:B------:R-:W-:Y:S01]  /*9230*/  UIADD3.X UR25, URZ, UR23, URZ, UP1, !UPT ;  /* 0x000000173f197290 */ /* 0x000fe20008ffe43f */
[----:B------:R-:W-:Y:S01]  /*9240*/  R2UR UR10, R20 ;  /* 0x00000000140a72ca */ /* 0x000fe200000e0000 */
[----:B------:R-:W-:Y:S01]  /*9250*/  UMOV UR6, 0x0 ;  /* 0x0000000000067882 */ /* 0x000fe20000000000 */
[----:B------:R-:W-:Y:S01]  /*9260*/  R2UR UR12, R8 ;  /* 0x00000000080c72ca */ /* 0x000fe200000e0000 */
[----:B------:R-:W-:Y:S01]  /*9270*/  UMOV UR7, 0x10000000 ;  /* 0x1000000000077882 */ /* 0x000fe20000000000 */
[----:B------:R-:W-:Y:S01]  /*9280*/  R2UR UR19, R15 ;  /* 0x000000000f1372ca */ /* 0x000fe200000e0000 */
[----:B------:R-:W-:Y:S01]  /*9290*/  VIADD R20, R20, 0x40 ;  /* 0x0000004014147836 */ /* 0x000fe20000000000 */
[----:B------:R-:W-:Y:S01]  /*92a0*/  ISETP.GT.AND P3, PT, R4, 0x1, PT ;  /* 0x000000010400780c */ /* 0x000fe20003f64270 */
[----:B------:R-:W-:Y:S01]  /*92b0*/  UIADD3 UR14, UR5, 0x100, URZ ;  /* 0x00000100050e7890 */ /* 0x000fe2000fffe03f */
[----:B------:R-:W-:Y:S01]  /*92c0*/  ISETP.NE.AND P1, PT, R6, 0x5, PT ;  /* 0x000000050600780c */ /* 0x000fe20003f25270 */
[----:B------:R-:W-:-:S02]  /*92d0*/  UIADD3.X UR5, URZ, UR23, URZ, UP0, !UPT ;  /* 0x000000173f057290 */ /* 0x000fc400087fe43f */
[----:B------:R-:W-:Y:S01]  /*92e0*/  UIADD3 UR15, UR8, 0x14100, URZ ;  /* 0x00014100080f7890 */ /* 0x000fe2000fffe03f */
[----:B------:R-:W-:Y:S02]  /*92f0*/  SEL R14, RZ, 0x1, P1 ;  /* 0x00000001ff0e7807 */ /* 0x000fe40000800000 */
[----:B------:R-:W-:Y:S01]  /*9300*/  UMOV UR8, UR14 ;  /* 0x0000000e00087c82 */ /* 0x000fe20008000000 */
[----:B------:R-:W-:Y:S02]  /*9310*/  SEL R6, R6, RZ, P1 ;  /* 0x000000ff06067207 */ /* 0x000fe40000800000 */
[----:B------:R-:W-:Y:S01]  /*9320*/  LOP3.LUT R5, R5, R14, RZ, 0x3c, !PT ;  /* 0x0000000e05057212 */ /* 0x000fe200078e3cff */
[----:B------:R0:W-:Y:S02]  /*9330*/  UTMALDG.3D [UR8], [UR4], desc[UR6] ;  /* 0x00000608040075b4 */ /* 0x0001e40008011000 */
[----:B0-----:R-:W-:Y:S01]  /*9340*/  UMOV UR8, UR15 ;  /* 0x0000000f00087c82 */ /* 0x001fe20008000000 */
[----:B------:R-:W-:-:S02]  /*9350*/  UMOV UR11, UR19 ;  /* 0x00000013000b7c82 */ /* 0x000fc40008000000 */
[----:B------:R0:W-:Y:S02]  /*9360*/  UTMALDG.3D [UR8], [UR24], desc[UR6] ;  /* 0x00000608180075b4 */ /* 0x0001e40008011000 */
[----:B0-----:R-:W-:Y:S05]  /*9370*/  @P3 BRA `(.L_x_301) ;  /* 0xfffffffc00483947 */ /* 0x001fea000383ffff */
.L_x_297:
[----:B------:R-:W-:Y:S05]  /*9380*/  BSYNC B1 ;  /* 0x0000000000017941 */ /* 0x000fea0003800000 */
.L_x_296:
[----:B------:R-:W-:Y:S01]  /*9390*/  LOP3.LUT P3, RZ, R13, 0xff, RZ, 0xc0, !PT ;  /* 0x000000ff0dff7812 */ /* 0x000fe2000786c0ff */
[----:B------:R-:W-:Y:S01]  /*93a0*/  IMAD.IADD R12, R3, 0x1, R12 ;  /* 0x00000001030c7824 */ /* 0x000fe200078e020c */
[----:B------:R-:W-:Y:S01]  /*93b0*/  IADD3 R16, P4, R16, UR20, RZ ;  /* 0x0000001410107c10 */ /* 0x000fe2000ff9e0ff */
[----:B------:R-:W-:Y:S01]  /*93c0*/  ULDC.64 UR4, c[0x0][0x650] ;  /* 0x0001940000047ab9 */ /* 0x000fe20000000a00 */
[----:B------:R-:W-:Y:S01]  /*93d0*/  BSSY B1, `(.L_x_302) ;  /* 0x000006a000017945 */ /* 0x000fe20003800000 */
[----:B------:R-:W-:Y:S01]  /*93e0*/  IMAD.MOV.U32 R9, RZ, RZ, -0x1 ;  /* 0xffffffffff097424 */ /* 0x000fe200078e00ff */
[----:B------:R-:W-:Y:S01]  /*93f0*/  ISETP.GT.U32.AND P1, PT, R12, 0x4, PT ;  /* 0x000000040c00780c */ /* 0x000fe20003f24070 */
[----:B------:R-:W-:Y:S01]  /*9400*/  IMAD.MOV.U32 R8, RZ, RZ, -0x1 ;  /* 0xffffffffff087424 */ /* 0x000fe200078e00ff */
[----:B------:R-:W-:Y:S02]  /*9410*/  IADD3.X R17, R17, UR13, RZ, P4, !PT ;  /* 0x0000000d11117c10 */ /* 0x000fe4000a7fe4ff */
[----:B------:R-:W-:-:S02]  /*9420*/  ISETP.LT.U32.AND P1, PT, R3, 0x5, P1 ;  /* 0x000000050300780c */ /* 0x000fc40000f21070 */
[----:B------:R-:W-:Y:S01]  /*9430*/  PRMT R13, RZ, 0x7610, R13 ;  /* 0x00007610ff0d7816 */ /* 0x000fe2000000000d */
[----:B------:R-:W0:Y:S01]  /*9440*/  @P3 S2R R5, SR_CgaCtaId ;  /* 0x0000000000053919 */ /* 0x000e220000008800 */
[----:B------:R-:W-:-:S04]  /*9450*/  @P3 MOV R4, 0x400 ;  /* 0x0000040000043802 */ /* 0x000fc80000000f00 */
[----:B0-----:R-:W-:Y:S01]  /*9460*/  @P3 LEA R6, R5, R4, 0x18 ;  /* 0x0000000405063211 */ /* 0x001fe200078ec0ff */
[----:B------:R-:W-:-:S03]  /*9470*/  IMAD.WIDE.U32 R4, R12, -0x33333333, RZ ;  /* 0xcccccccd0c047825 */ /* 0x000fc600078e00ff */
[----:B------:R0:W-:Y:S01]  /*9480*/  @P3 SYNCS.ARRIVE.TRANS64.A1T0 RZ, [R6+URZ+0x68], RZ ;  /* 0x000068ff06ff39a7 */ /* 0x0001e2000810003f */
[----:B------:R-:W-:Y:S02]  /*9490*/  ISETP.GE.U32.AND P3, PT, R3, 0x5, PT ;  /* 0x000000050300780c */ /* 0x000fe40003f66070 */
[----:B------:R-:W-:Y:S02]  /*94a0*/  SHF.R.U32.HI R7, RZ, 0x2, R5 ;  /* 0x00000002ff077819 */ /* 0x000fe40000011605 */
[----:B------:R-:W-:Y:S02]  /*94b0*/  SEL R5, RZ, 0x1, !P1 ;  /* 0x00000001ff057807 */ /* 0x000fe40004800000 */
[----:B------:R-:W-:Y:S01]  /*94c0*/  ISETP.GE.U32.AND P1, PT, R16, UR4, PT ;  /* 0x0000000410007c0c */ /* 0x000fe2000bf26070 */
[----:B------:R-:W-:Y:S01]  /*94d0*/  IMAD R12, R7, -0x5, R12 ;  /* 0xfffffffb070c7824 */ /* 0x000fe200078e020c */
[----:B------:R-:W-:Y:S02]  /*94e0*/  LOP3.LUT R0, R0, R5, RZ, 0x3c, !PT ;  /* 0x0000000500007212 */ /* 0x000fe400078e3cff */
[----:B------:R-:W-:-:S02]  /*94f0*/  ISETP.GE.U32.AND.EX P1, PT, R17, UR5, PT, P1 ;  /* 0x0000000511007c0c */ /* 0x000fc4000bf26110 */
[----:B------:R-:W-:Y:S02]  /*9500*/  PRMT R4, RZ, 0x7610, R4 ;  /* 0x00007610ff047816 */ /* 0x000fe40000000004 */
[----:B------:R-:W-:Y:S01]  /*9510*/  @P3 LOP3.LUT R0, R0, 0x1, R7, 0x78, !PT ;  /* 0x0000000100003812 */ /* 0x000fe200078e7807 */
[----:B------:R-:W-:-:S08]  /*9520*/  IMAD.MOV.U32 R7, RZ, RZ, -0x1 ;  /* 0xffffffffff077424 */ /* 0x000fd000078e00ff */
[----:B0-----:R-:W-:Y:S05]  /*9530*/  @P1 BRA `(.L_x_303) ;  /* 0x00000004004c1947 */ /* 0x001fea0003800000 */
[----:B------:R-:W-:Y:S01]  /*9540*/  ULDC.64 UR4, c[0x0][0x628] ;  /* 0x00018a0000047ab9 */ /* 0x000fe20000000a00 */
[----:B------:R-:W0:Y:S01]  /*9550*/  S2R R15, SR_CTAID.X ;  /* 0x00000000000f7919 */ /* 0x000e220000002500 */
[----:B------:R-:W-:Y:S01]  /*9560*/  ISETP.NE.U32.AND P1, PT, RZ, UR4, PT ;  /* 0x00000004ff007c0c */ /* 0x000fe2000bf25070 */
[----:B------:R-:W-:Y:S01]  /*9570*/  ULDC UR7, c[0x0][0x630] ;  /* 0x00018c0000077ab9 */ /* 0x000fe20000000800 */
[----:B------:R-:W-:Y:S01]  /*9580*/  IMAD.MOV.U32 R4, RZ, RZ, R16 ;  /* 0x000000ffff047224 */ /* 0x000fe200078e0010 */
[----:B------:R-:W1:Y:S01]  /*9590*/  S2R R14, SR_CTAID.Y ;  /* 0x00000000000e7919 */ /* 0x000e620000002600 */
[----:B------:R-:W-:Y:S01]  /*95a0*/  ISETP.NE.AND.EX P1, PT, RZ, UR5, PT, P1 ;  /* 0x00000005ff007c0c */ /* 0x000fe2000bf25310 */
[----:B------:R-:W-:-:S12]  /*95b0*/  IMAD.MOV.U32 R5, RZ, RZ, R17 ;  /* 0x000000ffff057224 */ /* 0x000fd800078e0011 */
[----:B------:R-:W-:Y:S05]  /*95c0*/  @!P1 BRA `(.L_x_304) ;  /* 0x0000000000289947 */ /* 0x000fea0003800000 */
[----:B------:R-:W-:Y:S02]  /*95d0*/  ULDC UR6, c[0x0][0x634] ;  /* 0x00018d0000067ab9 */ /* 0x000fe40000000800 */
[----:B------:R-:W-:-:S05]  /*95e0*/  IADD3 R9, P1, R16, UR6, RZ ;  /* 0x0000000610097c10 */ /* 0x000fca000ff3e0ff */
[----:B------:R-:W-:-:S04]  /*95f0*/  IMAD.X R21, RZ, RZ, R17, P1 ;  /* 0x000000ffff157224 */ /* 0x000fc800008e0611 */
[----:B------:R-:W-:-:S04]  /*9600*/  IMAD.WIDE.U32 R6, R21, UR4, RZ ;  /* 0x0000000415067c25 */ /* 0x000fc8000f8e00ff */
[----:B------:R-:W-:-:S04]  /*9610*/  IMAD.WIDE.U32 R6, P1, R9, UR5, R6 ;  /* 0x0000000509067c25 */ /* 0x000fc8000f820006 */
[----:B------:R-:W-:-:S04]  /*9620*/  IMAD.WIDE.U32 R8, R9, UR4, RZ ;  /* 0x0000000409087c25 */ /* 0x000fc8000f8e00ff */
[----:B------:R-:W-:Y:S01]  /*9630*/  IMAD.X R5, RZ, RZ, RZ, P1 ;  /* 0x000000ffff057224 */ /* 0x000fe200008e06ff */
[----:B------:R-:W-:Y:S01]  /*9640*/  IADD3 RZ, P1, R9, R6, RZ ;  /* 0x0000000609ff7210 */ /* 0x000fe20007f3e0ff */
[----:B------:R-:W-:-:S04]  /*9650*/  IMAD.MOV.U32 R4, RZ, RZ, R7 ;  /* 0x000000ffff047224 */ /* 0x000fc800078e0007 */
[----:B------:R-:W-:-:S08]  /*9660*/  IMAD.WIDE.U32.X R4, R21, UR5, R4, P1 ;  /* 0x0000000515047c25 */ /* 0x000fd000088e0404 */
.L_x_304:
[--C-:B------:R-:W-:Y:S01]  /*9670*/  SHF.R.U64 R8, R4, UR7, R5.reuse ;  /* 0x0000000704087c19 */ /* 0x100fe20008001205 */
[----:B------:R-:W-:Y:S01]  /*9680*/  ULDC.64 UR4, c[0x0][0x620] ;  /* 0x0001880000047ab9 */ /* 0x000fe20000000a00 */
[----:B------:R-:W-:Y:S01]  /*9690*/  SHF.R.U32.HI R4, RZ, UR7, R5 ;  /* 0x00000007ff047c19 */ /* 0x000fe20008011605 */
[----:B------:R-:W2:Y:S01]  /*96a0*/  LDC R24, c[0x0][0x144] ;  /* 0x00005100ff187b82 */ /* 0x000ea20000000800 */
[----:B------:R-:W-:Y:S01]  /*96b0*/  IADD3 R7, P1, RZ, -R8, RZ ;  /* 0x80000008ff077210 */ /* 0x000fe20007f3e0ff */
[----:B------:R-:W-:Y:S01]  /*96c0*/  ULDC.64 UR8, c[0x0][0x640] ;  /* 0x0001900000087ab9 */ /* 0x000fe20000000a00 */
[----:B0-----:R-:W-:Y:S01]  /*96d0*/  I2FP.F32.U32 R9, R15 ;  /* 0x0000000f00097245 */ /* 0x001fe20000201000 */
[----:B------:R-:W-:Y:S02]  /*96e0*/  ULDC UR6, c[0x0][0x608] ;  /* 0x0001820000067ab9 */ /* 0x000fe40000000800 */
[----:B------:R-:W-:Y:S01]  /*96f0*/  IMAD.X R4, RZ, RZ, ~R4, P1 ;  /* 0x000000ffff047224 */ /* 0x000fe200008e0e04 */
[----:B------:R-:W-:Y:S01]  /*9700*/  ISETP.NE.U32.AND P1, PT, RZ, UR8, PT ;  /* 0x00000008ff007c0c */ /* 0x000fe2000bf25070 */
[----:B------:R-:W0:Y:S02]  /*9710*/  LDC R21, c[0x0][0x148] ;  /* 0x00005200ff157b82 */ /* 0x000e240000000800 */
[----:B------:R-:W-:Y:S01]  /*9720*/  IMAD R6, R4, UR4, RZ ;  /* 0x0000000404067c24 */ /* 0x000fe2000f8e02ff */
[----:B------:R-:W-:Y:S01]  /*9730*/  ISETP.NE.AND.EX P1, PT, RZ, UR9, PT, P1 ;  /* 0x00000009ff007c0c */ /* 0x000fe2000bf25310 */
[----:B------:R-:W-:Y:S01]  /*9740*/  IMAD.WIDE.U32 R4, R7, UR4, R16 ;  /* 0x0000000407047c25 */ /* 0x000fe2000f8e0010 */
[----:B------:R-:W-:-:S03]  /*9750*/  ULDC UR4, c[0x0][0x150] ;  /* 0x0000540000047ab9 */ /* 0x000fc60000000800 */
[----:B------:R-:W-:Y:S02]  /*9760*/  IMAD R7, R7, UR5, R6 ;  /* 0x0000000507077c24 */ /* 0x000fe4000f8e0206 */
[----:B------:R-:W-:Y:S01]  /*9770*/  FMUL R6, R9, UR4 ;  /* 0x0000000409067c20 */ /* 0x000fe20008400000 */
[----:B------:R-:W-:Y:S01]  /*9780*/  ULDC UR4, c[0x0][0x618] ;  /* 0x0001860000047ab9 */ /* 0x000fe20000000800 */
[----:B------:R-:W-:Y:S01]  /*9790*/  ULDC UR5, c[0x0][0x154] ;  /* 0x0000550000057ab9 */ /* 0x000fe20000000800 */
[----:B------:R-:W-:-:S03]  /*97a0*/  IMAD.IADD R5, R5, 0x1, R7 ;  /* 0x0000000105057824 */ /* 0x000fc600078e0207 */
[----:B------:R-:W3:Y:S02]  /*97b0*/  F2I.U32.TRUNC.NTZ R6, R6 ;  /* 0x0000000600067305 */ /* 0x000ee4000020f000 */
[----:B------:R-:W-:Y:S02]  /*97c0*/  SHF.R.U64 R9, R4, UR4, R5 ;  /* 0x0000000404097c19 */ /* 0x000fe40008001205 */
[----:B-1----:R-:W-:-:S05]  /*97d0*/  I2FP.F32.U32 R4, R14 ;  /* 0x0000000e00047245 */ /* 0x002fca0000201000 */
[----:B------:R-:W-:Y:S01]  /*97e0*/  FMUL R22, R4, UR5 ;  /* 0x0000000504167c20 */ /* 0x000fe20008400000 */
[----:B------:R-:W-:Y:S01]  /*97f0*/  SHF.R.U32.HI R4, RZ, UR4, R5 ;  /* 0x00000004ff047c19 */ /* 0x000fe20008011605 */
[----:B------:R-:W-:-:S03]  /*9800*/  ULDC UR4, c[0x0][0x658] ;  /* 0x0001960000047ab9 */ /* 0x000fc60000000800 */
[--C-:B------:R-:W-:Y:S01]  /*9810*/  SHF.R.U64 R20, R9, UR6, R4.reuse ;  /* 0x0000000609147c19 */ /* 0x100fe20008001204 */
[----:B------:R-:W1:Y:S01]  /*9820*/  F2I.U32.TRUNC.NTZ R22, R22 ;  /* 0x0000001600167305 */ /* 0x000e62000020f000 */
[----:B------:R-:W-:Y:S01]  /*9830*/  SHF.R.U32.HI R5, RZ, UR6, R4 ;  /* 0x00000006ff057c19 */ /* 0x000fe20008011604 */
[----:B---3--:R-:W-:-:S03]  /*9840*/  IMAD.MOV R6, RZ, RZ, -R6 ;  /* 0x000000ffff067224 */ /* 0x008fc600078e0a06 */
[----:B------:R-:W-:Y:S01]  /*9850*/  SHF.R.U64 R18, R20, UR4, R5 ;  /* 0x0000000414127c19 */ /* 0x000fe20008001205 */
[----:B--2---:R-:W-:Y:S01]  /*9860*/  IMAD R15, R24, R6, R15 ;  /* 0x00000006180f7224 */ /* 0x004fe200078e020f */
[----:B------:R-:W-:-:S03]  /*9870*/  SHF.R.U32.HI R23, RZ, UR4, R5 ;  /* 0x00000004ff177c19 */ /* 0x000fc60008011605 */
[----:B------:R-:W-:Y:S02]  /*9880*/  IMAD.MOV.U32 R4, RZ, RZ, R18 ;  /* 0x000000ffff047224 */ /* 0x000fe400078e0012 */
[----:B------:R-:W-:Y:S01]  /*9890*/  IMAD.MOV.U32 R5, RZ, RZ, R23 ;  /* 0x000000ffff057224 */ /* 0x000fe200078e0017 */
[----:B-1----:R-:W-:Y:S06]  /*98a0*/  @!P1 BRA `(.L_x_305) ;  /* 0x0000000000289947 */ /* 0x002fec0003800000 */
[----:B------:R-:W-:Y:S02]  /*98b0*/  ULDC UR4, c[0x0][0x64c] ;  /* 0x0001930000047ab9 */ /* 0x000fe40000000800 */
[----:B------:R-:W-:-:S05]  /*98c0*/  IADD3 R5, P1, R18, UR4, RZ ;  /* 0x0000000412057c10 */ /* 0x000fca000ff3e0ff */
[----:B------:R-:W-:-:S04]  /*98d0*/  IMAD.X R23, RZ, RZ, R23, P1 ;  /* 0x000000ffff177224 */ /* 0x000fc800008e0617 */
[----:B------:R-:W-:-:S04]  /*98e0*/  IMAD.WIDE.U32 R6, R23, UR8, RZ ;  /* 0x0000000817067c25 */ /* 0x000fc8000f8e00ff */
[----:B------:R-:W-:-:S04]  /*98f0*/  IMAD.WIDE.U32 R6, P1, R5, UR9, R6 ;  /* 0x0000000905067c25 */ /* 0x000fc8000f820006 */
[----:B------:R-:W-:-:S04]  /*9900*/  IMAD.WIDE.U32 R4, R5, UR8, RZ ;  /* 0x0000000805047c25 */ /* 0x000fc8000f8e00ff */
[----:B------:R-:W-:Y:S01]  /*9910*/  IMAD.MOV.U32 R4, RZ, RZ, R7 ;  /* 0x000000ffff047224 */ /* 0x000fe200078e0007 */
[----:B------:R-:W-:Y:S01]  /*9920*/  IADD3 RZ, P3, R5, R6, RZ ;  /* 0x0000000605ff7210 */ /* 0x000fe20007f7e0ff */
[----:B------:R-:W-:-:S04]  /*9930*/  IMAD.X R5, RZ, RZ, RZ, P1 ;  /* 0x000000ffff057224 */ /* 0x000fc800008e06ff */
[----:B------:R-:W-:-:S08]  /*9940*/  IMAD.WIDE.U32.X R4, R23, UR9, R4, P3 ;  /* 0x0000000917047c25 */ /* 0x000fd000098e0404 */
.L_x_305:
[----:B------:R-:W-:Y:S01]  /*9950*/  ISETP.NE.AND P1, PT, R2, 0x1, PT ;  /* 0x000000010200780c */ /* 0x000fe20003f25270 */
[----:B------:R-:W-:Y:S01]  /*9960*/  ULDC UR4, c[0x0][0x648] ;  /* 0x0001920000047ab9 */ /* 0x000fe20000000800 */
[----:B------:R-:W-:Y:S01]  /*9970*/  LOP3.LUT R20, R20, UR17, RZ, 0xc0, !PT ;  /* 0x0000001114147c12 */ /* 0x000fe2000f8ec0ff */
[----:B------:R-:W-:Y:S01]  /*9980*/  IMAD.MOV R22, RZ, RZ, -R22 ;  /* 0x000000ffff167224 */ /* 0x000fe200078e0a16 */
[----:B------:R-:W-:Y:S01]  /*9990*/  SHF.R.U64 R5, R4, UR4, R5 ;  /* 0x0000000404057c19 */ /* 0x000fe20008001205 */
[----:B------:R-:W-:Y:S01]  /*99a0*/  ULDC UR4, c[0x0][0x638] ;  /* 0x00018e0000047ab9 */ /* 0x000fe20000000800 */
[----:B------:R-:W-:Y:S01]  /*99b0*/  LOP3.LUT R9, R9, UR16, RZ, 0xc0, !PT ;  /* 0x0000001009097c12 */ /* 0x000fe2000f8ec0ff */
[----:B------:R-:W-:Y:S01]  /*99c0*/  ULDC UR5, c[0x0][0x610] ;  /* 0x0001840000057ab9 */ /* 0x000fe20000000800 */
[----:B------:R-:W-:Y:S02]  /*99d0*/  IMAD.MOV.U32 R4, RZ, RZ, 0x1 ;  /* 0x00000001ff047424 */ /* 0x000fe400078e00ff */
[----:B------:R-:W-:-:S02]  /*99e0*/  IMAD.MOV R7, RZ, RZ, -R5 ;  /* 0x000000ffff077224 */ /* 0x000fc400078e0a05 */
[----:B------:R-:W-:Y:S02]  /*99f0*/  IMAD R20, R5, UR18, R20 ;  /* 0x0000001205147c24 */ /* 0x000fe4000f8e0214 */
[----:B0-----:R-:W-:Y:S02]  /*9a00*/  @P1 IMAD R15, R21, R22, R14 ;  /* 0x00000016150f1224 */ /* 0x001fe400078e020e */
[----:B------:R-:W-:Y:S01]  /*9a10*/  IMAD R18, R7, UR4, R18 ;  /* 0x0000000407127c24 */ /* 0x000fe2000f8e0212 */
[----:B------:R-:W-:Y:S01]  /*9a20*/  ULDC UR4, c[0x0][0x600] ;  /* 0x0001800000047ab9 */ /* 0x000fe20000000800 */
[----:B------:R-:W-:Y:S02]  /*9a30*/  IMAD R15, R20, UR5, R15 ;  /* 0x00000005140f7c24 */ /* 0x000fe4000f8e020f */
[----:B------:R-:W-:-:S05]  /*9a40*/  IMAD R18, R18, UR4, R9 ;  /* 0x0000000412127c24 */ /* 0x000fca000f8e0209 */
[----:B------:R-:W-:Y:S02]  /*9a50*/  SEL R9, R18, R15, !P1 ;  /* 0x0000000f12097207 */ /* 0x000fe40004800000 */
[----:B------:R-:W-:-:S07]  /*9a60*/  SEL R7, R15, R18, !P1 ;  /* 0x000000120f077207 */ /* 0x000fce0004800000 */
.L_x_303:
[----:B------:R-:W-:Y:S05]  /*9a70*/  BSYNC B1 ;  /* 0x0000000000017941 */ /* 0x000fea0003800000 */
.L_x_302:
[----:B------:R-:W-:-:S13]  /*9a80*/  LOP3.LUT P1, RZ, R4, 0xff, RZ, 0xc0, !PT ;  /* 0x000000ff04ff7812 */ /* 0x000fda000782c0ff */
[----:B------:R-:W-:Y:S05]  /*9a90*/  @P1 BRA `(.L_x_306) ;  /* 0xfffffff4004c1947 */ /* 0x000fea000383ffff */
[----:B------:R-:W-:Y:S05]  /*9aa0*/  BSYNC B0 ;  /* 0x0000000000007941 */ /* 0x000fea0003800000 */
.L_x_294:
[----:B------:R-:W-:-:S03]  /*9ab0*/  UMOV UR4, 0xffffffff ;  /* 0xffffffff00047882 */ /* 0x000fc60000000000 */
[----:B------:R-:W-:Y:S05]  /*9ac0*/  BRA.DIV UR4, `(.L_x_307) ;  /* 0x0000000604387947 */ /* 0x000fea000b800000 */
[----:B------:R-:W-:-:S13]  /*9ad0*/  ELECT P6, URZ, PT ;  /* 0x00000000003f782f */ /* 0x000fda00038c0000 */
.L_x_322:
[----:B------:R-:W-:Y:S04]  /*9ae0*/  BSSY B0, `(.L_x_308) ;  /* 0x0000034000007945 */ /* 0x000fe80003800000 */
[----:B------:R-:W-:Y:S05]  /*9af0*/  @!P6 BRA `(.L_x_309) ;  /* 0x0000000000c8e947 */ /* 0x000fea0003800000 */
[----:B------:R-:W-:-:S04]  /*9b00*/  LOP3.LUT R19, R19, 0x2, RZ, 0xfc, !PT ;  /* 0x0000000213137812 */ /* 0x000fc800078efcff */
[----:B------:R-:W-:-:S13]  /*9b10*/  ISETP.NE.AND P0, PT, R19, 0x3, PT ;  /* 0x000000031300780c */ /* 0x000fda0003f05270 */
[----:B------:R-:W-:Y:S05]  /*9b20*/  @!P0 BRA `(.L_x_310) ;  /* 0x0000000000048947 */ /* 0x000fea0003800000 */
[----:B------:R-:W-:Y:S01]  /*9b30*/  BPT.TRAP 0x1 ;  /* 0x000000040000795c */ /* 0x000fe20000300000 */
.L_x_310:
[----:B------:R-:W0:Y:S01]  /*9b40*/  S2R R3, SR_CgaCtaId ;  /* 0x0000000000037919 */ /* 0x000e220000008800 */
[----:B------:R-:W-:-:S04]  /*9b50*/  MOV R2, 0x400 ;  /* 0x0000040000027802 */ /* 0x000fc80000000f00 */
[----:B0-----:R-:W-:Y:S02]  /*9b60*/  LEA R3, R3, R2, 0x18 ;  /* 0x0000000203037211 */ /* 0x001fe400078ec0ff */
[----:B------:R-:W-:-:S03]  /*9b70*/  SHF.L.U32 R2, R0, 0x1f, RZ ;  /* 0x0000001f00027819 */ /* 0x000fc600000006ff */
[----:B------:R-:W-:-:S04]  /*9b80*/  VIADD R3, R3, 0x28 ;  /* 0x0000002803037836 */ /* 0x000fc80000000000 */
[C---:B------:R-:W-:Y:S02]  /*9b90*/  IMAD R7, R12.reuse, 0x8, R3 ;  /* 0x000000080c077824 */ /* 0x040fe400078e0203 */
[----:B------:R-:W-:Y:S02]  /*9ba0*/  VIADD R12, R12, 0x1 ;  /* 0x000000010c0c7836 */ /* 0x000fe40000000000 */
[----:B------:R-:W0:Y:S03]  /*9bb0*/  SYNCS.PHASECHK.TRANS64.TRYWAIT P0, [R7+URZ], R2 ;  /* 0x00000002070075a7 */ /* 0x000e26000800017f */
[----:B------:R-:W-:-:S04]  /*9bc0*/  ISETP.NE.AND P1, PT, R12, 0x5, PT ;  /* 0x000000050c00780c */ /* 0x000fc80003f25270 */
[----:B------:R-:W-:Y:S02]  /*9bd0*/  SEL R5, RZ, 0x1, P1 ;  /* 0x00000001ff057807 */ /* 0x000fe40000800000 */
[----:B------:R-:W-:Y:S02]  /*9be0*/  SEL R12, R12, RZ, P1 ;  /* 0x000000ff0c0c7207 */ /* 0x000fe40000800000 */
[----:B------:R-:W-:-:S03]  /*9bf0*/  LOP3.LUT R5, R0, R5, RZ, 0x3c, !PT ;  /* 0x0000000500057212 */ /* 0x000fc600078e3cff */
[----:B------:R-:W-:Y:S01]  /*9c00*/  IMAD R9, R12, 0x8, R3 ;  /* 0x000000080c097824 */ /* 0x000fe200078e0203 */
[----:B------:R-:W-:Y:S01]  /*9c10*/  SHF.L.U32 R4, R5, 0x1f, RZ ;  /* 0x0000001f05047819 */ /* 0x000fe200000006ff */
[----:B0-----:R-:W-:Y:S06]  /*9c20*/  @!P0 BRA `(.L_x_311) ;  /* 0x0000000400008947 */ /* 0x001fec0003800000 */
.L_x_323:
[----:B------:R-:W1:Y:S01]  /*9c30*/  SYNCS.PHASECHK.TRANS64.TRYWAIT P0, [R9+URZ], R4 ;  /* 0x00000004090075a7 */ /* 0x000e62000800017f */
[----:B------:R-:W-:-:S05]  /*9c40*/  VIADD R0, R12, 0x1 ;  /* 0x000000010c007836 */ /* 0x000fca0000000000 */
[----:B------:R-:W-:-:S04]  /*9c50*/  ISETP.NE.AND P1, PT, R0, 0x5, PT ;  /* 0x000000050000780c */ /* 0x000fc80003f25270 */
[----:B0-----:R-:W-:Y:S02]  /*9c60*/  SEL R2, RZ, 0x1, P1 ;  /* 0x00000001ff027807 */ /* 0x001fe40000800000 */
[----:B------:R-:W-:Y:S02]  /*9c70*/  SEL R0, R0, RZ, P1 ;  /* 0x000000ff00007207 */ /* 0x000fe40000800000 */
[----:B------:R-:W-:-:S03]  /*9c80*/  LOP3.LUT R7, R5, R2, RZ, 0x3c, !PT ;  /* 0x0000000205077212 */ /* 0x000fc600078e3cff */
[----:B------:R-:W-:Y:S01]  /*9c90*/  IMAD R6, R0, 0x8, R3 ;  /* 0x0000000800067824 */ /* 0x000fe200078e0203 */
[----:B------:R-:W-:Y:S01]  /*9ca0*/  SHF.L.U32 R5, R7, 0x1f, RZ ;  /* 0x0000001f07057819 */ /* 0x000fe200000006ff */
[----:B-1----:R-:W-:Y:S06]  /*9cb0*/  @!P0 BRA `(.L_x_312) ;  /* 0x0000000000f08947 */ /* 0x002fec0003800000 */
.L_x_324:
[----:B------:R-:W1:Y:S01]  /*9cc0*/  SYNCS.PHASECHK.TRANS64.TRYWAIT P0, [R6+URZ], R5 ;  /* 0x00000005060075a7 */ /* 0x000e62000800017f */
[----:B------:R-:W-:-:S05]  /*9cd0*/  VIADD R0, R0, 0x1 ;  /* 0x0000000100007836 */ /* 0x000fca0000000000 */
[----:B------:R-:W-:-:S04]  /*9ce0*/  ISETP.NE.AND P1, PT, R0, 0x5, PT ;  /* 0x000000050000780c */ /* 0x000fc80003f25270 */
[----:B------:R-:W-:Y:S02]  /*9cf0*/  SEL R2, RZ, 0x1, P1 ;  /* 0x00000001ff027807 */ /* 0x000fe40000800000 */
[----:B------:R-:W-:Y:S02]  /*9d00*/  SEL R0, R0, RZ, P1 ;  /* 0x000000ff00007207 */ /* 0x000fe40000800000 */
[----:B------:R-:W-:-:S03]  /*9d10*/  LOP3.LUT R7, R7, R2, RZ, 0x3c, !PT ;  /* 0x0000000207077212 */ /* 0x000fc600078e3cff */
[----:B0-----:R-:W-:Y:S01]  /*9d20*/  IMAD R9, R0, 0x8, R3 ;  /* 0x0000000800097824 */ /* 0x001fe200078e0203 */
[----:B------:R-:W-:Y:S01]  /*9d30*/  SHF.L.U32 R4, R7, 0x1f, RZ ;  /* 0x0000001f07047819 */ /* 0x000fe200000006ff */
[----:B-1----:R-:W-:Y:S06]  /*9d40*/  @!P0 BRA `(.L_x_313) ;  /* 0x0000000000e08947 */ /* 0x002fec0003800000 */
.L_x_325:
[----:B------:R-:W1:Y:S01]  /*9d50*/  SYNCS.PHASECHK.TRANS64.TRYWAIT P0, [R9+URZ], R4 ;  /* 0x00000004090075a7 */ /* 0x000e62000800017f */
[----:B------:R-:W-:-:S05]  /*9d60*/  VIADD R0, R0, 0x1 ;  /* 0x0000000100007836 */ /* 0x000fca0000000000 */
[----:B------:R-:W-:-:S04]  /*9d70*/  ISETP.NE.AND P1, PT, R0, 0x5, PT ;  /* 0x000000050000780c */ /* 0x000fc80003f25270 */
[----:B------:R-:W-:Y:S02]  /*9d80*/  SEL R2, RZ, 0x1, P1 ;  /* 0x00000001ff027807 */ /* 0x000fe40000800000 */
[----:B------:R-:W-:Y:S02]  /*9d90*/  SEL R0, R0, RZ, P1 ;  /* 0x000000ff00007207 */ /* 0x000fe40000800000 */
[----:B------:R-:W-:Y:S01]  /*9da0*/  LOP3.LUT R2, R7, R2, RZ, 0x3c, !PT ;  /* 0x0000000207027212 */ /* 0x000fe200078e3cff */
[----:B-1----:R-:W-:Y:S06]  /*9db0*/  @!P0 BRA `(.L_x_314) ;  /* 0x0000000000d88947 */ /* 0x002fec0003800000 */
.L_x_326:
[----:B------:R-:W-:Y:S01]  /*9dc0*/  IMAD R3, R0, 0x8, R3 ;  /* 0x0000000800037824 */ /* 0x000fe200078e0203 */
[----:B------:R-:W-:-:S07]  /*9dd0*/  SHF.L.U32 R0, R2, 0x1f, RZ ;  /* 0x0000001f02007819 */ /* 0x000fce00000006ff */
.L_x_315:
[----:B--2---:R2:W3:Y:S02]  /*9de0*/  SYNCS.PHASECHK.TRANS64.TRYWAIT P0, [R3+URZ], R0 ;  /* 0x00000000030075a7 */ /* 0x0044e4000800017f */
[----:B---3--:R-:W-:Y:S05]  /*9df0*/  @!P0 NANOSLEEP.SYNCS 0x989680 ;  /* 0x009896800000895d */ /* 0x008fea0003900000 */
[----:B------:R-:W3:Y:S02]  /*9e00*/  @!P0 SYNCS.PHASECHK.TRANS64 P0, [R3+URZ], R0 ;  /* 0x00000000030085a7 */ /* 0x000ee4000800007f */
[----:B---3--:R-:W-:Y:S05]  /*9e10*/  @!P0 BRA `(.L_x_315) ;  /* 0xfffffffc00f08947 */ /* 0x008fea000383ffff */
.L_x_309:
[----:B------:R-:W-:Y:S05]  /*9e20*/  BSYNC B0 ;  /* 0x0000000000007941 */ /* 0x000fea0003800000 */
.L_x_308:
[----:B------:R-:W-:Y:S05]  /*9e30*/  EXIT ;  /* 0x000000000000794d */ /* 0x000fea0003800000 */
.L_x_17:
[----:B----4-:R4:W0:Y:S02]  /*9e40*/  SYNCS.PHASECHK.TRANS64.TRYWAIT P1, [R3+URZ], R0 ;  /* 0x00000000030075a7 */ /* 0x010824000802017f */
[----:B0-----:R-:W-:Y:S05]  /*9e50*/  @!P1 NANOSLEEP.SYNCS 0x989680 ;  /* 0x009896800000995d */ /* 0x001fea0003900000 */
[----:B------:R-:W0:Y:S02]  /*9e60*/  @!P1 SYNCS.PHASECHK.TRANS64 P1, [R3+URZ], R0 ;  /* 0x00000000030095a7 */ /* 0x000e24000802007f */
[----:B0-----:R-:W-:Y:S05]  /*9e70*/  @!P1 BRA `(.L_x_17) ;  /* 0xfffffffc00f09947 */ /* 0x001fea000383ffff */
[----:B------:R-:W-:Y:S05]  /*9e80*/  BRA `(.L_x_16) ;  /* 0xffffff7400007947 */ /* 0x000fea000383ffff */
.L_x_22:
[----:B-1----:R1:W3:Y:S02]  /*9e90*/  SYNCS.PHASECHK.TRANS64.TRYWAIT P1, [R5+URZ], R4 ;  /* 0x00000004050075a7 */ /* 0x0022e4000802017f */
[----:B---3--:R-:W-:Y:S05]  /*9ea0*/  @!P1 NANOSLEEP.SYNCS 0x989680 ;  /* 0x009896800000995d */ /* 0x008fea0003900000 */
[----:B------:R-:W3:Y:S02]  /*9eb0*/  @!P1 SYNCS.PHASECHK.TRANS64 P1, [R5+URZ], R4 ;  /* 0x00000004050095a7 */ /* 0x000ee4000802007f */
[----:B---3--:R-:W-:Y:S05]  /*9ec0*/  @!P1 BRA `(.L_x_22) ;  /* 0xfffffffc00f09947 */ /* 0x008fea000383ffff */
[----:B------:R-:W-:Y:S05]  /*9ed0*/  BRA `(.L_x_21) ;  /* 0xffffff7400dc7947 */ /* 0x000fea000383ffff */
.L_x_295:
[----:B------:R-:W-:Y:S01]  /*9ee0*/  BSSY B1, `(.L_x_316) ;  /* 0x0000006000017945 */ /* 0x000fe20003800000 */
[----:B------:R-:W-:-:S07]  /*9ef0*/  IMAD.MOV.U32 R15, RZ, RZ, -0x1 ;  /* 0xffffffffff0f7424 */ /* 0x000fce00078e00ff */
[----:B------:R-:W-:Y:S05]  /*9f00*/  WARPSYNC.COLLECTIVE R15, `(.L_x_317) ;  /* 0x000000000f0c7348 */ /* 0x000fea0003c00000 */
[----:B------:R-:W-:Y:S02]  /*9f10*/  ELECT P6, UR62, PT ;  /* 0x00000000003e782f */ /* 0x000fe400038c0000 */
[----:B------:R-:W-:Y:S01]  /*9f20*/  MOV R14, UR62 ;  /* 0x0000003e000e7c02 */ /* 0x000fe20008000f00 */
[----:B------:R-:W-:Y:S10]  /*9f30*/  ENDCOLLECTIVE ;  /* 0x000000000000791b */ /* 0x000ff40003800000 */
.L_x_317:
[----:B------:R-:W-:Y:S05]  /*9f40*/  BSYNC B1 ;  /* 0x0000000000017941 */ /* 0x000fea0003800000 */
.L_x_316:
[----:B------:R-:W-:Y:S05]  /*9f50*/  BRA `(.L_x_318) ;  /* 0xfffffff000287947 */ /* 0x000fea000383ffff */
.L_x_298:
[----:B0-----:R0:W1:Y:S02]  /*9f60*/  SYNCS.PHASECHK.TRANS64.TRYWAIT P1, [R14+URZ+0x28], R7 ;  /* 0x000028070e0075a7 */ /* 0x001064000802017f */
[----:B-1----:R-:W-:Y:S05]  /*9f70*/  @!P1 NANOSLEEP.SYNCS 0x989680 ;  /* 0x009896800000995d */ /* 0x002fea0003900000 */
[----:B------:R-:W1:Y:S02]  /*9f80*/  @!P1 SYNCS.PHASECHK.TRANS64 P1, [R14+URZ+0x28], R7 ;  /* 0x000028070e0095a7 */ /* 0x000e64000802007f */
[----:B-1----:R-:W-:Y:S05]  /*9f90*/  @!P1 BRA `(.L_x_298) ;  /* 0xfffffffc00f09947 */ /* 0x002fea000383ffff */
[----:B------:R-:W-:Y:S05]  /*9fa0*/  BRA `(.L_x_319) ;  /* 0xfffffff0005c7947 */ /* 0x000fea000383ffff */
.L_x_307:
[----:B------:R-:W-:Y:S01]  /*9fb0*/  BSSY B0, `(.L_x_320) ;  /* 0x0000006000007945 */ /* 0x000fe20003800000 */
[----:B------:R-:W-:-:S07]  /*9fc0*/  IMAD.MOV.U32 R15, RZ, RZ, -0x1 ;  /* 0xffffffffff0f7424 */ /* 0x000fce00078e00ff */
[----:B------:R-:W-:Y:S05]  /*9fd0*/  WARPSYNC.COLLECTIVE R15, `(.L_x_321) ;  /* 0x000000000f0c7348 */ /* 0x000fea0003c00000 */
[----:B------:R-:W-:Y:S02]  /*9fe0*/  ELECT P6, UR62, PT ;  /* 0x00000000003e782f */ /* 0x000fe400038c0000 */
[----:B------:R-:W-:Y:S01]  /*9ff0*/  MOV R14, UR62 ;  /* 0x0000003e000e7c02 */ /* 0x000fe20008000f00 */
[----:B------:R-:W-:Y:S10]  /*a000*/  ENDCOLLECTIVE ;  /* 0x000000000000791b */ /* 0x000ff40003800000 */
.L_x_321:
[----:B------:R-:W-:Y:S05]  /*a010*/  BSYNC B0 ;  /* 0x0000000000007941 */ /* 0x000fea0003800000 */
.L_x_320:
[----:B------:R-:W-:Y:S05]  /*a020*/  BRA `(.L_x_322) ;  /* 0xfffffff800ac7947 */ /* 0x000fea000383ffff */
.L_x_311:
[----:B0-----:R0:W1:Y:S02]  /*a030*/  SYNCS.PHASECHK.TRANS64.TRYWAIT P0, [R7+URZ], R2 ;  /* 0x00000002070075a7 */ /* 0x001064000800017f */
[----:B-1----:R-:W-:Y:S05]  /*a040*/  @!P0 NANOSLEEP.SYNCS 0x989680 ;  /* 0x009896800000895d */ /* 0x002fea0003900000 */
[----:B------:R-:W1:Y:S02]  /*a050*/  @!P0 SYNCS.PHASECHK.TRANS64 P0, [R7+URZ], R2 ;  /* 0x00000002070085a7 */ /* 0x000e64000800007f */
[----:B-1----:R-:W-:Y:S05]  /*a060*/  @!P0 BRA `(.L_x_311) ;  /* 0xfffffffc00f08947 */ /* 0x002fea000383ffff */
[----:B------:R-:W-:Y:S05]  /*a070*/  BRA `(.L_x_323) ;  /* 0xfffffff800ec7947 */ /* 0x000fea000383ffff */
.L_x_312:
[----:B0-----:R0:W1:Y:S02]  /*a080*/  SYNCS.PHASECHK.TRANS64.TRYWAIT P0, [R9+URZ], R4 ;  /* 0x00000004090075a7 */ /* 0x001064000800017f */
[----:B-1----:R-:W-:Y:S05]  /*a090*/  @!P0 NANOSLEEP.SYNCS 0x989680 ;  /* 0x009896800000895d */ /* 0x002fea0003900000 */
[----:B------:R-:W1:Y:S02]  /*a0a0*/  @!P0 SYNCS.PHASECHK.TRANS64 P0, [R9+URZ], R4 ;  /* 0x00000004090085a7 */ /* 0x000e64000800007f */
[----:B-1----:R-:W-:Y:S05]  /*a0b0*/  @!P0 BRA `(.L_x_312) ;  /* 0xfffffffc00f08947 */ /* 0x002fea000383ffff */
[----:B------:R-:W-:Y:S05]  /*a0c0*/  BRA `(.L_x_324) ;  /* 0xfffffff800fc7947 */ /* 0x000fea000383ffff */
.L_x_313:
[----:B0-----:R0:W1:Y:S02]  /*a0d0*/  SYNCS.PHASECHK.TRANS64.TRYWAIT P0, [R6+URZ], R5 ;  /* 0x00000005060075a7 */ /* 0x001064000800017f */
[----:B-1----:R-:W-:Y:S05]  /*a0e0*/  @!P0 NANOSLEEP.SYNCS 0x989680 ;  /* 0x009896800000895d */ /* 0x002fea0003900000 */
[----:B------:R-:W1:Y:S02]  /*a0f0*/  @!P0 SYNCS.PHASECHK.TRANS64 P0, [R6+URZ], R5 ;  /* 0x00000005060085a7 */ /* 0x000e64000800007f */
[----:B-1----:R-:W-:Y:S05]  /*a100*/  @!P0 BRA `(.L_x_313) ;  /* 0xfffffffc00f08947 */ /* 0x002fea000383ffff */
[----:B------:R-:W-:Y:S05]  /*a110*/  BRA `(.L_x_325) ;  /* 0xfffffffc000c7947 */ /* 0x000fea000383ffff */
.L_x_314:
[----:B-1----:R1:W2:Y:S02]  /*a120*/  SYNCS.PHASECHK.TRANS64.TRYWAIT P0, [R9+URZ], R4 ;  /* 0x00000004090075a7 */ /* 0x0022a4000800017f */
[----:B--2---:R-:W-:Y:S05]  /*a130*/  @!P0 NANOSLEEP.SYNCS 0x989680 ;  /* 0x009896800000895d */ /* 0x004fea0003900000 */
[----:B------:R-:W2:Y:S02]  /*a140*/  @!P0 SYNCS.PHASECHK.TRANS64 P0, [R9+URZ], R4 ;  /* 0x00000004090085a7 */ /* 0x000ea4000800007f */
[----:B--2---:R-:W-:Y:S05]  /*a150*/  @!P0 BRA `(.L_x_314) ;  /* 0xfffffffc00f08947 */ /* 0x004fea000383ffff */
[----:B------:R-:W-:Y:S05]  /*a160*/  BRA `(.L_x_326) ;  /* 0xfffffffc00147947 */ /* 0x000fea000383ffff */
.L_x_327:
[----:B------:R-:W-:-:S00]  /*a170*/  BRA `(.L_x_327) ;  /* 0xfffffffc00fc7947 */ /* 0x000fc0000383ffff */
[----:B------:R-:W-:-:S00]  /*a180*/  NOP ;  /* 0x0000000000007918 */ /* 0x000fc00000000000 */
[----:B------:R-:W-:-:S00]  /*a190*/  NOP ;  /* 0x0000000000007918 */ /* 0x000fc00000000000 */
[----:B------:R-:W-:-:S00]  /*a1a0*/  NOP ;  /* 0x0000000000007918 */ /* 0x000fc00000000000 */
[----:B------:R-:W-:-:S00]  /*a1b0*/  NOP ;  /* 0x0000000000007918 */ /* 0x000fc00000000000 */
[----:B------:R-:W-:-:S00]  /*a1c0*/  NOP ;  /* 0x0000000000007918 */ /* 0x000fc00000000000 */
[----:B------:R-:W-:-:S00]  /*a1d0*/  NOP ;  /* 0x0000000000007918 */ /* 0x000fc00000000000 */
[----:B------:R-:W-:-:S00]  /*a1e0*/  NOP ;  /* 0x0000000000007918 */ /* 0x000fc00000000000 */
[----:B------:R-:W-:-:S00]  /*a1f0*/  NOP ;  /* 0x0000000000007918 */ /* 0x000fc00000000000 */
.L_x_328:


//--------------------- .nv.global.init           --------------------------
	.section	.nv.global.init,"aw",@progbits
.nv.global.init:
	.type		$str$22,@object
	.size		$str$22,($str$23 - $str$22)
$str$22:
        /*0000*/ 	.byte	0x6b, 0x5f, 0x74, 0x69, 0x6c, 0x65, 0x5f, 0x63, 0x6f, 0x75, 0x6e, 0x74, 0x20, 0x3e, 0x3d, 0x20
        /*0010*/ 	.byte	0x31, 0x00
	.type		$str$23,@object
	.size		$str$23,(__unnamed_1 - $str$23)
$str$23:
        /*0012*/ 	.byte	0x2f, 0x74, 0x6d, 0x70, 0x2f, 0x63, 0x75, 0x74, 0x6c, 0x61, 0x73, 0x73, 0x5f, 0x73, 0x77, 0x65
        /*0022*/ 	.byte	0x65, 0x70, 0x5f, 0x73, 0x72, 0x63, 0x2f, 0x69, 0x6e, 0x63, 0x6c, 0x75, 0x64, 0x65, 0x2f, 0x63
        /*0032*/ 	.byte	0x75, 0x74, 0x6c, 0x61, 0x73, 0x73, 0x2f, 0x67, 0x65, 0x6d, 0x6d, 0x2f, 0x63, 0x6f, 0x6c, 0x6c
        /*0042*/ 	.byte	0x65, 0x63, 0x74, 0x69, 0x76, 0x65, 0x2f, 0x73, 0x6d, 0x39, 0x30, 0x5f, 0x6d, 0x6d, 0x61, 0x5f
        /*0052*/ 	.byte	0x74, 0x6d, 0x61, 0x5f, 0x67, 0x6d, 0x6d, 0x61, 0x5f, 0x73, 0x73, 0x5f, 0x77, 0x61, 0x72, 0x70
        /*0062*/ 	.byte	0x73, 0x70, 0x65, 0x63, 0x69, 0x61, 0x6c, 0x69, 0x7a, 0x65, 0x64, 0x2e, 0x68, 0x70, 0x70, 0x00
	.type		__unnamed_1,@object
	.size		__unnamed_1,(.L_0 - __unnamed_1)
__unnamed_1:
        /*0072*/ 	.byte	0x76, 0x6f, 0x69, 0x64, 0x20, 0x63, 0x75, 0x74, 0x6c, 0x61, 0x73, 0x73, 0x3a, 0x3a, 0x67, 0x65
        /* <DEDUP_REMOVED lines=172> */
        /*0b42*/ 	.byte	0x00
.L_0:


//--------------------- .nv.shared._ZN7cutlass13device_kernelINS_4gemm6kernel13GemmUniversalIN4cute5tupleIJiiiiEEENS1_10collective13CollectiveMmaINS1_34MainloopSm90TmaGmmaWarpSpecializedILi5ENS5_IJNS4_1CILi1EEESB_SB_EEENS1_35KernelTmaWarpSpecializedCooperativeEEENS5_IJNSA_ILi256EEENSA_ILi128EEENSA_ILi64EEEEEEaNS5_IJlSB_lEEEaSJ_NS4_8TiledMMAINS4_8MMA_AtomIJNS4_4SM904GMMA27MMA_64x128x32_S32S8S8_SS_TNEEEENS4_6LayoutINS5_IJNSA_ILi2EEESB_SB_EEENS5_IJSB_NSA_ILi0EEEST_EEEEENS5_IJNS4_10UnderscoreESW_SW_EEEEENS4_13SM90_TMA_LOADENS4_14ComposedLayoutINS4_7SwizzleILi2ELi4ELi3EEENS4_18smem_ptr_flag_bitsILi8EEENSQ_INS5_IJNSA_ILi8EEESH_EEENS5_IJSH_SB_EEEEEEEvNS4_8identityESZ_S19_vS1A_EENS_8epilogue10collective6detail29Sm90TmaWarpSpecializedAdapterINS1D_15DefaultEpilogueIaSJ_SJ_NS1C_6thread17LinearCombinationIaLi1EiiLNS1H_9ScaleType4KindE0ELNS_15FloatRoundStyleE2EaEENS1_15EpilogueDefaultEEEEEvvEEEEvNT_6ParamsE --------------------------
	.section	.nv.shared._ZN7cutlass13device_kernelINS_4gemm6kernel13GemmUniversalIN4cute5tupleIJiiiiEEENS1_10collective13CollectiveMmaINS1_34MainloopSm90TmaGmmaWarpSpecializedILi5ENS5_IJNS4_1CILi1EEESB_SB_EEENS1_35KernelTmaWarpSpecializedCooperativeEEENS5_IJNSA_ILi256EEENSA_ILi128EEENSA_ILi64EEEEEEaNS5_IJlSB_lEEEaSJ_NS4_8TiledMMAINS4_8MMA_AtomIJNS4_4SM904GMMA27MMA_64x128x32_S32S8S8_SS_TNEEEENS4_6LayoutINS5_IJNSA_ILi2EEESB_SB_EEENS5_IJSB_NSA_ILi0EEEST_EEEEENS5_IJNS4_10UnderscoreESW_SW_EEEEENS4_13SM90_TMA_LOADENS4_14ComposedLayoutINS4_7SwizzleILi2ELi4ELi3EEENS4_18smem_ptr_flag_bitsILi8EEENSQ_INS5_IJNSA_ILi8EEESH_EEENS5_IJSH_SB_EEEEEEEvNS4_8identityESZ_S19_vS1A_EENS_8epilogue10collective6detail29Sm90TmaWarpSpecializedAdapterINS1D_15DefaultEpilogueIaSJ_SJ_NS1C_6thread17LinearCombinationIaLi1EiiLNS1H_9ScaleType4KindE0ELNS_15FloatRoundStyleE2EaEENS1_15EpilogueDefaultEEEEEvvEEEEvNT_6ParamsE,"aw",@nobits
	.sectionflags	@""
	.align	16
	.zero		1024


//--------------------- .nv.shared.reserved.0     --------------------------
	.section	.nv.shared.reserved.0,"aw",@nobits
	.weak		__nv_reservedSMEM_offset_0_alias
	.size		__nv_reservedSMEM_offset_0_alias, 0, 0
	.other		__nv_reservedSMEM_offset_0_alias,@"STO_CUDA_RESERVED_SHARED STV_DEFAULT"
__nv_reservedSMEM_offset_0_alias:
	.zero		0


//--------------------- .nv.global                --------------------------
	.section	.nv.global,"aw",@nobits
.nv.global:
	.type		_ZN40_INTERNAL_f10bca76_4_k_cu_94f46395_296164cute1_E,@object
	.size		_ZN40_INTERNAL_f10bca76_4_k_cu_94f46395_296164cute1_E,(_ZN40_INTERNAL_f10bca76_4_k_cu_94f46395_296164cuda3std3__45__cpo6cbeginE - _ZN40_INTERNAL_f10bca76_4_k_cu_94f46395_296164cute1_E)
_ZN40_INTERNAL_f10bca76_4_k_cu_94f46395_296164cute1_E:
	.zero		1
	.type		_ZN40_INTERNAL_f10bca76_4_k_cu_94f46395_296164cuda3std3__45__cpo6cbeginE,@object
	.size		_ZN40_INTERNAL_f10bca76_4_k_cu_94f46395_296164cuda3std3__45__cpo6cbeginE,(_ZN40_INTERNAL_f10bca76_4_k_cu_94f46395_296164cuda3std3__48in_placeE - _ZN40_INTERNAL_f10bca76_4_k_cu_94f46395_296164cuda3std3__45__cpo6cbeginE)
_ZN40_INTERNAL_f10bca76_4_k_cu_94f46395_296164cuda3std3__45__cpo6cbeginE:
	.zero		1
	.type		_ZN40_INTERNAL_f10bca76_4_k_cu_94f46395_296164cuda3std3__48in_placeE,@object
	.size		_ZN40_INTERNAL_f10bca76_4_k_cu_94f46395_296164cuda3std3__48in_placeE,(_ZN40_INTERNAL_f10bca76_4_k_cu_94f46395_296164cuda3std6ranges3__45__cpo9iter_moveE - _ZN40_INTERNAL_f10bca76_4_k_cu_94f46395_296164cuda3std3__48in_placeE)
_ZN40_INTERNAL_f10bca76_4_k_cu_94f46395_296164cuda3std3__48in_placeE:
	.zero		1
	.type		_ZN40_INTERNAL_f10bca76_4_k_cu_94f46395_296164cuda3std6ranges3__45__cpo9iter_moveE,@object
	.size		_ZN40_INTERNAL_f10bca76_4_k_cu_94f46395_296164cuda3std6ranges3__45__cpo9iter_moveE,(_ZN40_INTERNAL_f10bca76_4_k_cu_94f46395_296164cuda3std3__45__cpo5beginE - _ZN40_INTERNAL_f10bca76_4_k_cu_94f46395_296164cuda3std6ranges3__45__cpo9iter_moveE)
_ZN40_INTERNAL_f10bca76_4_k_cu_94f46395_296164cuda3std6ranges3__45__cpo9iter_moveE:
	.zero		1
	.type		_ZN40_INTERNAL_f10bca76_4_k_cu_94f46395_296164cuda3std3__45__cpo5beginE,@object
	.size		_ZN40_INTERNAL_f10bca76_4_k_cu_94f46395_296164cuda3std3__45__cpo5beginE,(_ZN40_INTERNAL_f10bca76_4_k_cu_94f46395_296164cuda3std3__442_GLOBAL__N__f10bca76_4_k_cu_94f46395_296166ignoreE - _ZN40_INTERNAL_f10bca76_4_k_cu_94f46395_296164cuda3std3__45__cpo5beginE)
_ZN40_INTERNAL_f10bca76_4_k_cu_94f46395_296164cuda3std3__45__cpo5beginE:
	.zero		1
	.type		_ZN40_INTERNAL_f10bca76_4_k_cu_94f46395_296164cuda3std3__442_GLOBAL__N__f10bca76_4_k_cu_94f46395_296166ignoreE,@object
	.size		_ZN40_INTERNAL_f10bca76_4_k_cu_94f46395_296164cuda3std3__442_GLOBAL__N__f10bca76_4_k_cu_94f46395_296166ignoreE,(_ZN40_INTERNAL_f10bca76_4_k_cu_94f46395_296164cute7productE - _ZN40_INTERNAL_f10bca76_4_k_cu_94f46395_296164cuda3std3__442_GLOBAL__N__f10bca76_4_k_cu_94f46395_296166ignoreE)
_ZN40_INTERNAL_f10bca76_4_k_cu_94f46395_296164cuda3std3__442_GLOBAL__N__f10bca76_4_k_cu_94f46395_296166ignoreE:
	.zero		1
	.type		_ZN40_INTERNAL_f10bca76_4_k_cu_94f46395_296164cute7productE,@object
	.size		_ZN40_INTERNAL_f10bca76_4_k_cu_94f46395_296164cute7productE,(_ZN40_INTERNAL_f10bca76_4_k_cu_94f46395_296164cuda3std3__45__cpo3endE - _ZN40_INTERNAL_f10bca76_4_k_cu_94f46395_296164cute7productE)
_ZN40_INTERNAL_f10bca76_4_k_cu_94f46395_296164cute7productE:
	.zero		1
	.type		_ZN40_INTERNAL_f10bca76_4_k_cu_94f46395_296164cuda3std3__45__cpo3endE,@object
	.size		_ZN40_INTERNAL_f10bca76_4_k_cu_94f46395_296164cuda3std3__45__cpo3endE,(_ZN40_INTERNAL_f10bca76_4_k_cu_94f46395_296164cuda3std3__419piecewise_constructE - _ZN40_INTERNAL_f10bca76_4_k_cu_94f46395_296164cuda3std3__45__cpo3endE)
_ZN40_INTERNAL_f10bca76_4_k_cu_94f46395_296164cuda3std3__45__cpo3endE:
	.zero		1
	.type		_ZN40_INTERNAL_f10bca76_4_k_cu_94f46395_296164cuda3std3__419piecewise_constructE,@object
	.size		_ZN40_INTERNAL_f10bca76_4_k_cu_94f46395_296164cuda3std3__419piecewise_constructE,(_ZN40_INTERNAL_f10bca76_4_k_cu_94f46395_296164cuda3std3__45__cpo4cendE - _ZN40_INTERNAL_f10bca76_4_k_cu_94f46395_296164cuda3std3__419piecewise_constructE)
_ZN40_INTERNAL_f10bca76_4_k_cu_94f46395_296164cuda3std3__419piecewise_constructE:
	.zero		1
	.type		_ZN40_INTERNAL_f10bca76_4_k_cu_94f46395_296164cuda3std3__45__cpo4cendE,@object
	.size		_ZN40_INTERNAL_f10bca76_4_k_cu_94f46395_296164cuda3std3__45__cpo4cendE,(_ZN40_INTERNAL_f10bca76_4_k_cu_94f46395_296164cuda3std6ranges3__45__cpo4swapE - _ZN40_INTERNAL_f10bca76_4_k_cu_94f46395_296164cuda3std3__45__cpo4cendE)
_ZN40_INTERNAL_f10bca76_4_k_cu_94f46395_296164cuda3std3__45__cpo4cendE:
	.zero		1
	.type		_ZN40_INTERNAL_f10bca76_4_k_cu_94f46395_296164cuda3std6ranges3__45__cpo4swapE,@object
	.size		_ZN40_INTERNAL_f10bca76_4_k_cu_94f46395_296164cuda3std6ranges3__45__cpo4swapE,(.L_8 - _ZN40_INTERNAL_f10bca76_4_k_cu_94f46395_296164cuda3std6ranges3__45__cpo4swapE)
_ZN40_INTERNAL_f10bca76_4_k_cu_94f46395_296164cuda3std6ranges3__45__cpo4swapE:
	.zero		1
.L_8:


//--------------------- .nv.constant0._ZN7cutlass13device_kernelINS_4gemm6kernel13GemmUniversalIN4cute5tupleIJiiiiEEENS1_10collective13CollectiveMmaINS1_34MainloopSm90TmaGmmaWarpSpecializedILi5ENS5_IJNS4_1CILi1EEESB_SB_EEENS1_35KernelTmaWarpSpecializedCooperativeEEENS5_IJNSA_ILi256EEENSA_ILi128EEENSA_ILi64EEEEEEaNS5_IJlSB_lEEEaSJ_NS4_8TiledMMAINS4_8MMA_AtomIJNS4_4SM904GMMA27MMA_64x128x32_S32S8S8_SS_TNEEEENS4_6LayoutINS5_IJNSA_ILi2EEESB_SB_EEENS5_IJSB_NSA_ILi0EEEST_EEEEENS5_IJNS4_10UnderscoreESW_SW_EEEEENS4_13SM90_TMA_LOADENS4_14ComposedLayoutINS4_7SwizzleILi2ELi4ELi3EEENS4_18smem_ptr_flag_bitsILi8EEENSQ_INS5_IJNSA_ILi8EEESH_EEENS5_IJSH_SB_EEEEEEEvNS4_8identityESZ_S19_vS1A_EENS_8epilogue10collective6detail29Sm90TmaWarpSpecializedAdapterINS1D_15DefaultEpilogueIaSJ_SJ_NS1C_6thread17LinearCombinationIaLi1EiiLNS1H_9ScaleType4KindE0ELNS_15FloatRoundStyleE2EaEENS1_15EpilogueDefaultEEEEEvvEEEEvNT_6ParamsE --------------------------
	.section	.nv.constant0._ZN7cutlass13device_kernelINS_4gemm6kernel13GemmUniversalIN4cute5tupleIJiiiiEEENS1_10collective13CollectiveMmaINS1_34MainloopSm90TmaGmmaWarpSpecializedILi5ENS5_IJNS4_1CILi1EEESB_SB_EEENS1_35KernelTmaWarpSpecializedCooperativeEEENS5_IJNSA_ILi256EEENSA_ILi128EEENSA_ILi64EEEEEEaNS5_IJlSB_lEEEaSJ_NS4_8TiledMMAINS4_8MMA_AtomIJNS4_4SM904GMMA27MMA_64x128x32_S32S8S8_SS_TNEEEENS4_6LayoutINS5_IJNSA_ILi2EEESB_SB_EEENS5_IJSB_NSA_ILi0EEEST_EEEEENS5_IJNS4_10UnderscoreESW_SW_EEEEENS4_13SM90_TMA_LOADENS4_14ComposedLayoutINS4_7SwizzleILi2ELi4ELi3EEENS4_18smem_ptr_flag_bitsILi8EEENSQ_INS5_IJNSA_ILi8EEESH_EEENS5_IJSH_SB_EEEEEEEvNS4_8identityESZ_S19_vS1A_EENS_8epilogue10collective6detail29Sm90TmaWarpSpecializedAdapterINS1D_15DefaultEpilogueIaSJ_SJ_NS1C_6thread17LinearCombinationIaLi1EiiLNS1H_9ScaleType4KindE0ELNS_15FloatRoundStyleE2EaEENS1_15EpilogueDefaultEEEEEvvEEEEvNT_6ParamsE,"a",@progbits
	.sectionflags	@""
	.align	4
.nv.constant0._ZN7cutlass13device_kernelINS_4gemm6kernel13GemmUniversalIN4cute5tupleIJiiiiEEENS1_10collective13CollectiveMmaINS1_34MainloopSm90TmaGmmaWarpSpecializedILi5ENS5_IJNS4_1CILi1EEESB_SB_EEENS1_35KernelTmaWarpSpecializedCooperativeEEENS5_IJNSA_ILi256EEENSA_ILi128EEENSA_ILi64EEEEEEaNS5_IJlSB_lEEEaSJ_NS4_8TiledMMAINS4_8MMA_AtomIJNS4_4SM904GMMA27MMA_64x128x32_S32S8S8_SS_TNEEEENS4_6LayoutINS5_IJNSA_ILi2EEESB_SB_EEENS5_IJSB_NSA_ILi0EEEST_EEEEENS5_IJNS4_10UnderscoreESW_SW_EEEEENS4_13SM90_TMA_LOADENS4_14ComposedLayoutINS4_7SwizzleILi2ELi4ELi3EEENS4_18smem_ptr_flag_bitsILi8EEENSQ_INS5_IJNSA_ILi8EEESH_EEENS5_IJSH_SB_EEEEEEEvNS4_8identityESZ_S19_vS1A_EENS_8epilogue10collective6detail29Sm90TmaWarpSpecializedAdapterINS1D_15DefaultEpilogueIaSJ_SJ_NS1C_6thread17LinearCombinationIaLi1EiiLNS1H_9ScaleType4KindE0ELNS_15FloatRoundStyleE2EaEENS1_15EpilogueDefaultEEEEEvvEEEEvNT_6ParamsE:
	.zero		1664


//--------------------- SYMBOLS --------------------------

	.type		.nv.reservedSmem.offset0,@object
	.size		.nv.reservedSmem.offset0,0x4
	.type		__assertfail,@function
